//
// Generated by NVIDIA NVVM Compiler
//
// Compiler Build ID: CL-36424714
// Cuda compilation tools, release 13.0, V13.0.88
// Based on NVVM 20.0.0
//

.version 9.0
.target sm_100
.address_size 64

	// .globl	_Z22computeDistancesKernelPKfS0_S0_PiS1_ifi

.visible .entry _Z22computeDistancesKernelPKfS0_S0_PiS1_ifi(
	.param .u64 .ptr .align 1 _Z22computeDistancesKernelPKfS0_S0_PiS1_ifi_param_0,
	.param .u64 .ptr .align 1 _Z22computeDistancesKernelPKfS0_S0_PiS1_ifi_param_1,
	.param .u64 .ptr .align 1 _Z22computeDistancesKernelPKfS0_S0_PiS1_ifi_param_2,
	.param .u64 .ptr .align 1 _Z22computeDistancesKernelPKfS0_S0_PiS1_ifi_param_3,
	.param .u64 .ptr .align 1 _Z22computeDistancesKernelPKfS0_S0_PiS1_ifi_param_4,
	.param .u32 _Z22computeDistancesKernelPKfS0_S0_PiS1_ifi_param_5,
	.param .f32 _Z22computeDistancesKernelPKfS0_S0_PiS1_ifi_param_6,
	.param .u32 _Z22computeDistancesKernelPKfS0_S0_PiS1_ifi_param_7
)
{
	.reg .pred 	%p<7>;
	.reg .b32 	%r<22>;
	.reg .b32 	%f<14>;
	.reg .b64 	%rd<23>;

	ld.param.u64 	%rd7, [_Z22computeDistancesKernelPKfS0_S0_PiS1_ifi_param_0];
	ld.param.u64 	%rd8, [_Z22computeDistancesKernelPKfS0_S0_PiS1_ifi_param_1];
	ld.param.u64 	%rd9, [_Z22computeDistancesKernelPKfS0_S0_PiS1_ifi_param_2];
	ld.param.u64 	%rd5, [_Z22computeDistancesKernelPKfS0_S0_PiS1_ifi_param_3];
	ld.param.u64 	%rd6, [_Z22computeDistancesKernelPKfS0_S0_PiS1_ifi_param_4];
	ld.param.u32 	%r9, [_Z22computeDistancesKernelPKfS0_S0_PiS1_ifi_param_5];
	ld.param.f32 	%f4, [_Z22computeDistancesKernelPKfS0_S0_PiS1_ifi_param_6];
	ld.param.u32 	%r10, [_Z22computeDistancesKernelPKfS0_S0_PiS1_ifi_param_7];
	cvta.to.global.u64 	%rd1, %rd9;
	cvta.to.global.u64 	%rd2, %rd8;
	cvta.to.global.u64 	%rd3, %rd7;
	mov.u32 	%r11, %ctaid.x;
	mov.u32 	%r12, %ntid.x;
	mov.u32 	%r13, %tid.x;
	mad.lo.s32 	%r1, %r11, %r12, %r13;
	setp.ge.s32 	%p1, %r1, %r9;
	@%p1 bra 	$L__BB0_7;
	mov.b32 	%r20, 0;
	min.s32 	%r15, %r9, %r10;
	setp.lt.s32 	%p2, %r15, 1;
	@%p2 bra 	$L__BB0_6;
	mul.wide.s32 	%rd10, %r1, 4;
	add.s64 	%rd11, %rd3, %rd10;
	ld.global.f32 	%f1, [%rd11];
	add.s64 	%rd12, %rd2, %rd10;
	ld.global.f32 	%f2, [%rd12];
	add.s64 	%rd13, %rd1, %rd10;
	ld.global.f32 	%f3, [%rd13];
	cvta.to.global.u64 	%rd4, %rd6;
	mul.lo.s32 	%r2, %r10, %r1;
	mov.b32 	%r18, 0;
	mov.u32 	%r20, %r18;
$L__BB0_3:
	mul.wide.u32 	%rd14, %r18, 4;
	add.s64 	%rd15, %rd3, %rd14;
	ld.global.f32 	%f5, [%rd15];
	sub.f32 	%f6, %f1, %f5;
	add.s64 	%rd16, %rd2, %rd14;
	ld.global.f32 	%f7, [%rd16];
	sub.f32 	%f8, %f2, %f7;
	add.s64 	%rd17, %rd1, %rd14;
	ld.global.f32 	%f9, [%rd17];
	sub.f32 	%f10, %f3, %f9;
	mul.f32 	%f11, %f8, %f8;
	fma.rn.f32 	%f12, %f6, %f6, %f11;
	fma.rn.f32 	%f13, %f10, %f10, %f12;
	setp.gtu.f32 	%p3, %f13, %f4;
	@%p3 bra 	$L__BB0_5;
	add.s32 	%r17, %r20, %r2;
	mul.wide.s32 	%rd18, %r17, 4;
	add.s64 	%rd19, %rd4, %rd18;
	st.global.u32 	[%rd19], %r18;
	add.s32 	%r20, %r20, 1;
$L__BB0_5:
	add.s32 	%r18, %r18, 1;
	setp.lt.s32 	%p4, %r18, %r9;
	setp.lt.s32 	%p5, %r20, %r10;
	and.pred  	%p6, %p4, %p5;
	@%p6 bra 	$L__BB0_3;
$L__BB0_6:
	cvta.to.global.u64 	%rd20, %rd5;
	mul.wide.s32 	%rd21, %r1, 4;
	add.s64 	%rd22, %rd20, %rd21;
	st.global.u32 	[%rd22], %r20;
$L__BB0_7:
	ret;

}
	// .globl	_Z28computeSemanticWeightsKernelPKfS0_S0_Pfif
.visible .entry _Z28computeSemanticWeightsKernelPKfS0_S0_Pfif(
	.param .u64 .ptr .align 1 _Z28computeSemanticWeightsKernelPKfS0_S0_Pfif_param_0,
	.param .u64 .ptr .align 1 _Z28computeSemanticWeightsKernelPKfS0_S0_Pfif_param_1,
	.param .u64 .ptr .align 1 _Z28computeSemanticWeightsKernelPKfS0_S0_Pfif_param_2,
	.param .u64 .ptr .align 1 _Z28computeSemanticWeightsKernelPKfS0_S0_Pfif_param_3,
	.param .u32 _Z28computeSemanticWeightsKernelPKfS0_S0_Pfif_param_4,
	.param .f32 _Z28computeSemanticWeightsKernelPKfS0_S0_Pfif_param_5
)
{
	.reg .pred 	%p<2>;
	.reg .b32 	%r<8>;
	.reg .b32 	%f<17>;
	.reg .b64 	%rd<8>;

	ld.param.u64 	%rd1, [_Z28computeSemanticWeightsKernelPKfS0_S0_Pfif_param_2];
	ld.param.u64 	%rd2, [_Z28computeSemanticWeightsKernelPKfS0_S0_Pfif_param_3];
	ld.param.u32 	%r2, [_Z28computeSemanticWeightsKernelPKfS0_S0_Pfif_param_4];
	ld.param.f32 	%f1, [_Z28computeSemanticWeightsKernelPKfS0_S0_Pfif_param_5];
	mov.u32 	%r3, %ctaid.x;
	mov.u32 	%r4, %ntid.x;
	mov.u32 	%r5, %tid.x;
	mad.lo.s32 	%r1, %r3, %r4, %r5;
	setp.ge.s32 	%p1, %r1, %r2;
	@%p1 bra 	$L__BB1_2;
	cvta.to.global.u64 	%rd3, %rd1;
	cvta.to.global.u64 	%rd4, %rd2;
	mul.wide.s32 	%rd5, %r1, 4;
	add.s64 	%rd6, %rd3, %rd5;
	ld.global.f32 	%f2, [%rd6];
	div.rn.f32 	%f3, %f2, %f1;
	fma.rn.f32 	%f4, %f3, 0f3BBB989D, 0f3F000000;
	cvt.sat.f32.f32 	%f5, %f4;
	mov.f32 	%f6, 0f4B400001;
	mov.f32 	%f7, 0f437C0000;
	fma.rm.f32 	%f8, %f5, %f7, %f6;
	add.f32 	%f9, %f8, 0fCB40007F;
	neg.f32 	%f10, %f9;
	fma.rn.f32 	%f11, %f3, 0f3FB8AA3B, %f10;
	fma.rn.f32 	%f12, %f3, 0f32A57060, %f11;
	mov.b32 	%r6, %f8;
	shl.b32 	%r7, %r6, 23;
	mov.b32 	%f13, %r7;
	ex2.approx.ftz.f32 	%f14, %f12;
	fma.rn.f32 	%f15, %f14, %f13, 0f3F800000;
	rcp.rn.f32 	%f16, %f15;
	add.s64 	%rd7, %rd4, %rd5;
	st.global.f32 	[%rd7], %f16;
$L__BB1_2:
	ret;

}
	// .globl	_Z22aggregateWeightsKernelPKiS0_PKfS0_Pfiiif
.visible .entry _Z22aggregateWeightsKernelPKiS0_PKfS0_Pfiiif(
	.param .u64 .ptr .align 1 _Z22aggregateWeightsKernelPKiS0_PKfS0_Pfiiif_param_0,
	.param .u64 .ptr .align 1 _Z22aggregateWeightsKernelPKiS0_PKfS0_Pfiiif_param_1,
	.param .u64 .ptr .align 1 _Z22aggregateWeightsKernelPKiS0_PKfS0_Pfiiif_param_2,
	.param .u64 .ptr .align 1 _Z22aggregateWeightsKernelPKiS0_PKfS0_Pfiiif_param_3,
	.param .u64 .ptr .align 1 _Z22aggregateWeightsKernelPKiS0_PKfS0_Pfiiif_param_4,
	.param .u32 _Z22aggregateWeightsKernelPKiS0_PKfS0_Pfiiif_param_5,
	.param .u32 _Z22aggregateWeightsKernelPKiS0_PKfS0_Pfiiif_param_6,
	.param .u32 _Z22aggregateWeightsKernelPKiS0_PKfS0_Pfiiif_param_7,
	.param .f32 _Z22aggregateWeightsKernelPKiS0_PKfS0_Pfiiif_param_8
)
{
	.reg .pred 	%p<65>;
	.reg .b32 	%r<102>;
	.reg .b32 	%f<32>;
	.reg .b64 	%rd<121>;

	ld.param.u64 	%rd11, [_Z22aggregateWeightsKernelPKiS0_PKfS0_Pfiiif_param_0];
	ld.param.u64 	%rd10, [_Z22aggregateWeightsKernelPKiS0_PKfS0_Pfiiif_param_1];
	ld.param.u64 	%rd12, [_Z22aggregateWeightsKernelPKiS0_PKfS0_Pfiiif_param_2];
	ld.param.u64 	%rd13, [_Z22aggregateWeightsKernelPKiS0_PKfS0_Pfiiif_param_3];
	ld.param.u64 	%rd14, [_Z22aggregateWeightsKernelPKiS0_PKfS0_Pfiiif_param_4];
	ld.param.u32 	%r63, [_Z22aggregateWeightsKernelPKiS0_PKfS0_Pfiiif_param_5];
	ld.param.u32 	%r61, [_Z22aggregateWeightsKernelPKiS0_PKfS0_Pfiiif_param_6];
	ld.param.u32 	%r62, [_Z22aggregateWeightsKernelPKiS0_PKfS0_Pfiiif_param_7];
	ld.param.f32 	%f1, [_Z22aggregateWeightsKernelPKiS0_PKfS0_Pfiiif_param_8];
	cvta.to.global.u64 	%rd1, %rd14;
	cvta.to.global.u64 	%rd2, %rd12;
	cvta.to.global.u64 	%rd3, %rd13;
	cvta.to.global.u64 	%rd4, %rd11;
	mov.u32 	%r64, %ctaid.x;
	mov.u32 	%r65, %ntid.x;
	mov.u32 	%r66, %tid.x;
	mad.lo.s32 	%r1, %r64, %r65, %r66;
	setp.ge.s32 	%p1, %r1, %r63;
	@%p1 bra 	$L__BB2_54;
	cvta.to.global.u64 	%rd15, %rd10;
	mul.lo.s32 	%r2, %r62, %r1;
	mul.wide.s32 	%rd16, %r1, 4;
	add.s64 	%rd17, %rd15, %rd16;
	ld.global.u32 	%r3, [%rd17];
	mul.lo.s32 	%r4, %r61, %r1;
	setp.lt.s32 	%p2, %r61, 1;
	@%p2 bra 	$L__BB2_13;
	and.b32  	%r5, %r61, 7;
	setp.lt.u32 	%p3, %r61, 8;
	mov.b32 	%r92, 0;
	@%p3 bra 	$L__BB2_5;
	and.b32  	%r92, %r61, 2147483640;
	neg.s32 	%r96, %r92;
	add.s64 	%rd5, %rd1, 16;
	mov.u32 	%r95, %r4;
$L__BB2_4:
	.pragma "nounroll";
	mul.wide.s32 	%rd18, %r95, 4;
	add.s64 	%rd19, %rd5, %rd18;
	st.global.f32 	[%rd19+-16], %f1;
	st.global.f32 	[%rd19+-12], %f1;
	st.global.f32 	[%rd19+-8], %f1;
	st.global.f32 	[%rd19+-4], %f1;
	st.global.f32 	[%rd19], %f1;
	st.global.f32 	[%rd19+4], %f1;
	st.global.f32 	[%rd19+8], %f1;
	st.global.f32 	[%rd19+12], %f1;
	add.s32 	%r96, %r96, 8;
	add.s32 	%r95, %r95, 8;
	setp.eq.s32 	%p4, %r96, 0;
	@%p4 bra 	$L__BB2_5;
	bra.uni 	$L__BB2_4;
$L__BB2_5:
	setp.eq.s32 	%p5, %r5, 0;
	@%p5 bra 	$L__BB2_13;
	and.b32  	%r9, %r61, 3;
	setp.lt.u32 	%p6, %r5, 4;
	@%p6 bra 	$L__BB2_8;
	add.s32 	%r68, %r92, %r4;
	mul.wide.s32 	%rd20, %r68, 4;
	add.s64 	%rd21, %rd1, %rd20;
	st.global.f32 	[%rd21], %f1;
	st.global.f32 	[%rd21+4], %f1;
	st.global.f32 	[%rd21+8], %f1;
	st.global.f32 	[%rd21+12], %f1;
	add.s32 	%r92, %r92, 4;
$L__BB2_8:
	setp.eq.s32 	%p7, %r9, 0;
	@%p7 bra 	$L__BB2_13;
	setp.eq.s32 	%p8, %r9, 1;
	@%p8 bra 	$L__BB2_11;
	add.s32 	%r69, %r92, %r4;
	mul.wide.s32 	%rd22, %r69, 4;
	add.s64 	%rd23, %rd1, %rd22;
	st.global.f32 	[%rd23], %f1;
	st.global.f32 	[%rd23+4], %f1;
	add.s32 	%r92, %r92, 2;
$L__BB2_11:
	and.b32  	%r70, %r61, 1;
	setp.eq.b32 	%p9, %r70, 1;
	not.pred 	%p10, %p9;
	@%p10 bra 	$L__BB2_13;
	add.s32 	%r71, %r92, %r4;
	mul.wide.s32 	%rd24, %r71, 4;
	add.s64 	%rd25, %rd1, %rd24;
	st.global.f32 	[%rd25], %f1;
$L__BB2_13:
	setp.lt.s32 	%p11, %r3, 1;
	@%p11 bra 	$L__BB2_54;
	and.b32  	%r14, %r3, 7;
	setp.lt.u32 	%p12, %r3, 8;
	mov.b32 	%r99, 0;
	@%p12 bra 	$L__BB2_33;
	and.b32  	%r99, %r3, 2147483640;
	neg.s32 	%r98, %r99;
	add.s64 	%rd6, %rd4, 16;
	mov.u32 	%r97, %r2;
$L__BB2_16:
	.pragma "nounroll";
	mul.wide.s32 	%rd26, %r97, 4;
	add.s64 	%rd7, %rd6, %rd26;
	ld.global.u32 	%r23, [%rd7+-16];
	mul.wide.s32 	%rd27, %r23, 4;
	add.s64 	%rd28, %rd3, %rd27;
	ld.global.u32 	%r24, [%rd28];
	setp.lt.s32 	%p13, %r24, 0;
	setp.ge.s32 	%p14, %r24, %r61;
	or.pred  	%p15, %p13, %p14;
	@%p15 bra 	$L__BB2_18;
	add.s64 	%rd30, %rd2, %rd27;
	ld.global.f32 	%f2, [%rd30];
	add.s32 	%r73, %r24, %r4;
	mul.wide.s32 	%rd31, %r73, 4;
	add.s64 	%rd32, %rd1, %rd31;
	atom.global.add.f32 	%f3, [%rd32], %f2;
$L__BB2_18:
	ld.global.u32 	%r25, [%rd7+-12];
	mul.wide.s32 	%rd33, %r25, 4;
	add.s64 	%rd34, %rd3, %rd33;
	ld.global.u32 	%r26, [%rd34];
	setp.lt.s32 	%p16, %r26, 0;
	setp.ge.s32 	%p17, %r26, %r61;
	or.pred  	%p18, %p16, %p17;
	@%p18 bra 	$L__BB2_20;
	add.s64 	%rd36, %rd2, %rd33;
	ld.global.f32 	%f4, [%rd36];
	add.s32 	%r74, %r26, %r4;
	mul.wide.s32 	%rd37, %r74, 4;
	add.s64 	%rd38, %rd1, %rd37;
	atom.global.add.f32 	%f5, [%rd38], %f4;
$L__BB2_20:
	ld.global.u32 	%r27, [%rd7+-8];
	mul.wide.s32 	%rd39, %r27, 4;
	add.s64 	%rd40, %rd3, %rd39;
	ld.global.u32 	%r28, [%rd40];
	setp.lt.s32 	%p19, %r28, 0;
	setp.ge.s32 	%p20, %r28, %r61;
	or.pred  	%p21, %p19, %p20;
	@%p21 bra 	$L__BB2_22;
	add.s64 	%rd42, %rd2, %rd39;
	ld.global.f32 	%f6, [%rd42];
	add.s32 	%r75, %r28, %r4;
	mul.wide.s32 	%rd43, %r75, 4;
	add.s64 	%rd44, %rd1, %rd43;
	atom.global.add.f32 	%f7, [%rd44], %f6;
$L__BB2_22:
	ld.global.u32 	%r29, [%rd7+-4];
	mul.wide.s32 	%rd45, %r29, 4;
	add.s64 	%rd46, %rd3, %rd45;
	ld.global.u32 	%r30, [%rd46];
	setp.lt.s32 	%p22, %r30, 0;
	setp.ge.s32 	%p23, %r30, %r61;
	or.pred  	%p24, %p22, %p23;
	@%p24 bra 	$L__BB2_24;
	add.s64 	%rd48, %rd2, %rd45;
	ld.global.f32 	%f8, [%rd48];
	add.s32 	%r76, %r30, %r4;
	mul.wide.s32 	%rd49, %r76, 4;
	add.s64 	%rd50, %rd1, %rd49;
	atom.global.add.f32 	%f9, [%rd50], %f8;
$L__BB2_24:
	ld.global.u32 	%r31, [%rd7];
	mul.wide.s32 	%rd51, %r31, 4;
	add.s64 	%rd52, %rd3, %rd51;
	ld.global.u32 	%r32, [%rd52];
	setp.lt.s32 	%p25, %r32, 0;
	setp.ge.s32 	%p26, %r32, %r61;
	or.pred  	%p27, %p25, %p26;
	@%p27 bra 	$L__BB2_26;
	add.s64 	%rd54, %rd2, %rd51;
	ld.global.f32 	%f10, [%rd54];
	add.s32 	%r77, %r32, %r4;
	mul.wide.s32 	%rd55, %r77, 4;
	add.s64 	%rd56, %rd1, %rd55;
	atom.global.add.f32 	%f11, [%rd56], %f10;
$L__BB2_26:
	ld.global.u32 	%r33, [%rd7+4];
	mul.wide.s32 	%rd57, %r33, 4;
	add.s64 	%rd58, %rd3, %rd57;
	ld.global.u32 	%r34, [%rd58];
	setp.lt.s32 	%p28, %r34, 0;
	setp.ge.s32 	%p29, %r34, %r61;
	or.pred  	%p30, %p28, %p29;
	@%p30 bra 	$L__BB2_28;
	add.s64 	%rd60, %rd2, %rd57;
	ld.global.f32 	%f12, [%rd60];
	add.s32 	%r78, %r34, %r4;
	mul.wide.s32 	%rd61, %r78, 4;
	add.s64 	%rd62, %rd1, %rd61;
	atom.global.add.f32 	%f13, [%rd62], %f12;
$L__BB2_28:
	ld.global.u32 	%r35, [%rd7+8];
	mul.wide.s32 	%rd63, %r35, 4;
	add.s64 	%rd64, %rd3, %rd63;
	ld.global.u32 	%r36, [%rd64];
	setp.lt.s32 	%p31, %r36, 0;
	setp.ge.s32 	%p32, %r36, %r61;
	or.pred  	%p33, %p31, %p32;
	@%p33 bra 	$L__BB2_30;
	add.s64 	%rd66, %rd2, %rd63;
	ld.global.f32 	%f14, [%rd66];
	add.s32 	%r79, %r36, %r4;
	mul.wide.s32 	%rd67, %r79, 4;
	add.s64 	%rd68, %rd1, %rd67;
	atom.global.add.f32 	%f15, [%rd68], %f14;
$L__BB2_30:
	ld.global.u32 	%r37, [%rd7+12];
	mul.wide.s32 	%rd69, %r37, 4;
	add.s64 	%rd70, %rd3, %rd69;
	ld.global.u32 	%r38, [%rd70];
	setp.lt.s32 	%p34, %r38, 0;
	setp.ge.s32 	%p35, %r38, %r61;
	or.pred  	%p36, %p34, %p35;
	@%p36 bra 	$L__BB2_32;
	add.s64 	%rd72, %rd2, %rd69;
	ld.global.f32 	%f16, [%rd72];
	add.s32 	%r80, %r38, %r4;
	mul.wide.s32 	%rd73, %r80, 4;
	add.s64 	%rd74, %rd1, %rd73;
	atom.global.add.f32 	%f17, [%rd74], %f16;
$L__BB2_32:
	add.s32 	%r98, %r98, 8;
	add.s32 	%r97, %r97, 8;
	setp.ne.s32 	%p37, %r98, 0;
	@%p37 bra 	$L__BB2_16;
$L__BB2_33:
	setp.eq.s32 	%p38, %r14, 0;
	@%p38 bra 	$L__BB2_54;
	and.b32  	%r42, %r3, 3;
	setp.lt.u32 	%p39, %r14, 4;
	@%p39 bra 	$L__BB2_44;
	add.s32 	%r81, %r99, %r2;
	mul.wide.s32 	%rd75, %r81, 4;
	add.s64 	%rd8, %rd4, %rd75;
	ld.global.u32 	%r43, [%rd8];
	mul.wide.s32 	%rd76, %r43, 4;
	add.s64 	%rd77, %rd3, %rd76;
	ld.global.u32 	%r44, [%rd77];
	setp.lt.s32 	%p40, %r44, 0;
	setp.ge.s32 	%p41, %r44, %r61;
	or.pred  	%p42, %p40, %p41;
	@%p42 bra 	$L__BB2_37;
	add.s64 	%rd79, %rd2, %rd76;
	ld.global.f32 	%f18, [%rd79];
	add.s32 	%r82, %r44, %r4;
	mul.wide.s32 	%rd80, %r82, 4;
	add.s64 	%rd81, %rd1, %rd80;
	atom.global.add.f32 	%f19, [%rd81], %f18;
$L__BB2_37:
	ld.global.u32 	%r45, [%rd8+4];
	mul.wide.s32 	%rd82, %r45, 4;
	add.s64 	%rd83, %rd3, %rd82;
	ld.global.u32 	%r46, [%rd83];
	setp.lt.s32 	%p43, %r46, 0;
	setp.ge.s32 	%p44, %r46, %r61;
	or.pred  	%p45, %p43, %p44;
	@%p45 bra 	$L__BB2_39;
	add.s64 	%rd85, %rd2, %rd82;
	ld.global.f32 	%f20, [%rd85];
	add.s32 	%r83, %r46, %r4;
	mul.wide.s32 	%rd86, %r83, 4;
	add.s64 	%rd87, %rd1, %rd86;
	atom.global.add.f32 	%f21, [%rd87], %f20;
$L__BB2_39:
	ld.global.u32 	%r47, [%rd8+8];
	mul.wide.s32 	%rd88, %r47, 4;
	add.s64 	%rd89, %rd3, %rd88;
	ld.global.u32 	%r48, [%rd89];
	setp.lt.s32 	%p46, %r48, 0;
	setp.ge.s32 	%p47, %r48, %r61;
	or.pred  	%p48, %p46, %p47;
	@%p48 bra 	$L__BB2_41;
	add.s64 	%rd91, %rd2, %rd88;
	ld.global.f32 	%f22, [%rd91];
	add.s32 	%r84, %r48, %r4;
	mul.wide.s32 	%rd92, %r84, 4;
	add.s64 	%rd93, %rd1, %rd92;
	atom.global.add.f32 	%f23, [%rd93], %f22;
$L__BB2_41:
	ld.global.u32 	%r49, [%rd8+12];
	mul.wide.s32 	%rd94, %r49, 4;
	add.s64 	%rd95, %rd3, %rd94;
	ld.global.u32 	%r50, [%rd95];
	setp.lt.s32 	%p49, %r50, 0;
	setp.ge.s32 	%p50, %r50, %r61;
	or.pred  	%p51, %p49, %p50;
	@%p51 bra 	$L__BB2_43;
	add.s64 	%rd97, %rd2, %rd94;
	ld.global.f32 	%f24, [%rd97];
	add.s32 	%r85, %r50, %r4;
	mul.wide.s32 	%rd98, %r85, 4;
	add.s64 	%rd99, %rd1, %rd98;
	atom.global.add.f32 	%f25, [%rd99], %f24;
$L__BB2_43:
	add.s32 	%r99, %r99, 4;
$L__BB2_44:
	setp.eq.s32 	%p52, %r42, 0;
	@%p52 bra 	$L__BB2_54;
	setp.eq.s32 	%p53, %r42, 1;
	@%p53 bra 	$L__BB2_51;
	add.s32 	%r86, %r99, %r2;
	mul.wide.s32 	%rd100, %r86, 4;
	add.s64 	%rd9, %rd4, %rd100;
	ld.global.u32 	%r53, [%rd9];
	mul.wide.s32 	%rd101, %r53, 4;
	add.s64 	%rd102, %rd3, %rd101;
	ld.global.u32 	%r54, [%rd102];
	setp.lt.s32 	%p54, %r54, 0;
	setp.ge.s32 	%p55, %r54, %r61;
	or.pred  	%p56, %p54, %p55;
	@%p56 bra 	$L__BB2_48;
	add.s64 	%rd104, %rd2, %rd101;
	ld.global.f32 	%f26, [%rd104];
	add.s32 	%r87, %r54, %r4;
	mul.wide.s32 	%rd105, %r87, 4;
	add.s64 	%rd106, %rd1, %rd105;
	atom.global.add.f32 	%f27, [%rd106], %f26;
$L__BB2_48:
	ld.global.u32 	%r55, [%rd9+4];
	mul.wide.s32 	%rd107, %r55, 4;
	add.s64 	%rd108, %rd3, %rd107;
	ld.global.u32 	%r56, [%rd108];
	setp.lt.s32 	%p57, %r56, 0;
	setp.ge.s32 	%p58, %r56, %r61;
	or.pred  	%p59, %p57, %p58;
	@%p59 bra 	$L__BB2_50;
	add.s64 	%rd110, %rd2, %rd107;
	ld.global.f32 	%f28, [%rd110];
	add.s32 	%r88, %r56, %r4;
	mul.wide.s32 	%rd111, %r88, 4;
	add.s64 	%rd112, %rd1, %rd111;
	atom.global.add.f32 	%f29, [%rd112], %f28;
$L__BB2_50:
	add.s32 	%r99, %r99, 2;
$L__BB2_51:
	and.b32  	%r89, %r3, 1;
	setp.eq.b32 	%p60, %r89, 1;
	not.pred 	%p61, %p60;
	@%p61 bra 	$L__BB2_54;
	add.s32 	%r90, %r99, %r2;
	mul.wide.s32 	%rd113, %r90, 4;
	add.s64 	%rd114, %rd4, %rd113;
	ld.global.u32 	%r59, [%rd114];
	mul.wide.s32 	%rd115, %r59, 4;
	add.s64 	%rd116, %rd3, %rd115;
	ld.global.u32 	%r60, [%rd116];
	setp.lt.s32 	%p62, %r60, 0;
	setp.ge.s32 	%p63, %r60, %r61;
	or.pred  	%p64, %p62, %p63;
	@%p64 bra 	$L__BB2_54;
	add.s64 	%rd118, %rd2, %rd115;
	ld.global.f32 	%f30, [%rd118];
	add.s32 	%r91, %r60, %r4;
	mul.wide.s32 	%rd119, %r91, 4;
	add.s64 	%rd120, %rd1, %rd119;
	atom.global.add.f32 	%f31, [%rd120], %f30;
$L__BB2_54:
	ret;

}


// ===== COMPILED SASS (sm_100) =====

	.target	sm_100

	.elftype	@"ET_EXEC"


//--------------------- .note.nv.tkinfo           --------------------------
	.section	.note.nv.tkinfo,"",@"SHT_NOTE"
	.sectionflags	@"SHF_NOTE_NV_TKINFO"
	.tkinfo
        /*0018*/ 	.word	0x00000002
        /*0030*/ 	.string	""
        /*0030*/ 	.string	"ptxas"
        /*0030*/ 	.string	"Cuda compilation tools, release 13.0, V13.0.88"
        /*0030*/ 	.string	"Build cuda_13.0.r13.0/compiler.36424714_0"
        /*0030*/ 	.string	"-arch sm_100 -m 64 "



//--------------------- .note.nv.cuinfo           --------------------------
	.section	.note.nv.cuinfo,"",@"SHT_NOTE"
	.sectionflags	@"SHF_NOTE_NV_CUINFO"
        /*0018*/ 	.short	0x0002
        /*001a*/ 	.short	0x0064
        /*001c*/ 	.short	0x0082
	.zero		2


//--------------------- .nv.info                  --------------------------
	.section	.nv.info,"",@"SHT_CUDA_INFO"
	.align	4


	//----- nvinfo : EIATTR_REGCOUNT
	.align		4
        /*0000*/ 	.byte	0x04, 0x2f
        /*0002*/ 	.short	(.L_1 - .L_0)
	.align		4
.L_0:
        /*0004*/ 	.word	index@(_Z22computeDistancesKernelPKfS0_S0_PiS1_ifi)
        /*0008*/ 	.word	0x00000018


	//----- nvinfo : EIATTR_FRAME_SIZE
	.align		4
.L_1:
        /*000c*/ 	.byte	0x04, 0x11
        /*000e*/ 	.short	(.L_3 - .L_2)
	.align		4
.L_2:
        /*0010*/ 	.word	index@(_Z22computeDistancesKernelPKfS0_S0_PiS1_ifi)
        /*0014*/ 	.word	0x00000000


	//----- nvinfo : EIATTR_REGCOUNT
	.align		4
.L_3:
        /*0018*/ 	.byte	0x04, 0x2f
        /*001a*/ 	.short	(.L_5 - .L_4)
	.align		4
.L_4:
        /*001c*/ 	.word	index@(_Z28computeSemanticWeightsKernelPKfS0_S0_Pfif)
        /*0020*/ 	.word	0x00000010


	//----- nvinfo : EIATTR_FRAME_SIZE
	.align		4
.L_5:
        /*0024*/ 	.byte	0x04, 0x11
        /*0026*/ 	.short	(.L_7 - .L_6)
	.align		4
.L_6:
        /*0028*/ 	.word	index@($__internal_1_$__cuda_sm3x_div_rn_noftz_f32_slowpath)
        /*002c*/ 	.word	0x00000000


	//----- nvinfo : EIATTR_FRAME_SIZE
	.align		4
.L_7:
        /*0030*/ 	.byte	0x04, 0x11
        /*0032*/ 	.short	(.L_9 - .L_8)
	.align		4
.L_8:
        /*0034*/ 	.word	index@($__internal_0_$__cuda_sm20_rcp_rn_f32_slowpath)
        /*0038*/ 	.word	0x00000000


	//----- nvinfo : EIATTR_FRAME_SIZE
	.align		4
.L_9:
        /*003c*/ 	.byte	0x04, 0x11
        /*003e*/ 	.short	(.L_11 - .L_10)
	.align		4
.L_10:
        /*0040*/ 	.word	index@(_Z28computeSemanticWeightsKernelPKfS0_S0_Pfif)
        /*0044*/ 	.word	0x00000000


	//----- nvinfo : EIATTR_REGCOUNT
	.align		4
.L_11:
        /*0048*/ 	.byte	0x04, 0x2f
        /*004a*/ 	.short	(.L_13 - .L_12)
	.align		4
.L_12:
        /*004c*/ 	.word	index@(_Z22aggregateWeightsKernelPKiS0_PKfS0_Pfiiif)
        /*0050*/ 	.word	0x0000001a


	//----- nvinfo : EIATTR_FRAME_SIZE
	.align		4
.L_13:
        /*0054*/ 	.byte	0x04, 0x11
        /*0056*/ 	.short	(.L_15 - .L_14)
	.align		4
.L_14:
        /*0058*/ 	.word	index@(_Z22aggregateWeightsKernelPKiS0_PKfS0_Pfiiif)
        /*005c*/ 	.word	0x00000000


	//----- nvinfo : EIATTR_MIN_STACK_SIZE
	.align		4
.L_15:
        /*0060*/ 	.byte	0x04, 0x12
        /*0062*/ 	.short	(.L_17 - .L_16)
	.align		4
.L_16:
        /*0064*/ 	.word	index@(_Z22aggregateWeightsKernelPKiS0_PKfS0_Pfiiif)
        /*0068*/ 	.word	0x00000000


	//----- nvinfo : EIATTR_MIN_STACK_SIZE
	.align		4
.L_17:
        /*006c*/ 	.byte	0x04, 0x12
        /*006e*/ 	.short	(.L_19 - .L_18)
	.align		4
.L_18:
        /*0070*/ 	.word	index@(_Z28computeSemanticWeightsKernelPKfS0_S0_Pfif)
        /*0074*/ 	.word	0x00000000


	//----- nvinfo : EIATTR_MIN_STACK_SIZE
	.align		4
.L_19:
        /*0078*/ 	.byte	0x04, 0x12
        /*007a*/ 	.short	(.L_21 - .L_20)
	.align		4
.L_20:
        /*007c*/ 	.word	index@(_Z22computeDistancesKernelPKfS0_S0_PiS1_ifi)
        /*0080*/ 	.word	0x00000000
.L_21:


//--------------------- .nv.compat                --------------------------
	.section	.nv.compat,"",@"SHT_CUDA_COMPAT_INFO"
	.align	4
        /*0000*/ 	.byte	0x02, 0x09, 0x00, 0x00, 0x02, 0x02, 0x01, 0x00, 0x02, 0x05, 0x05, 0x00, 0x03, 0x07, 0x01, 0x01
        /*0010*/ 	.byte	0x02, 0x03, 0x00, 0x00, 0x02, 0x06, 0x01, 0x00, 0x04, 0x0b, 0x08, 0x00, 0x01, 0x00, 0x00, 0x00
        /*0020*/ 	.byte	0x00, 0x00, 0x00, 0x00


//--------------------- .nv.info._Z22aggregateWeightsKernelPKiS0_PKfS0_Pfiiif --------------------------
	.section	.nv.info._Z22aggregateWeightsKernelPKiS0_PKfS0_Pfiiif,"",@"SHT_CUDA_INFO"
	.sectionflags	@""
	.align	4


	//----- nvinfo : EIATTR_CUDA_API_VERSION
	.align		4
        /*0000*/ 	.byte	0x04, 0x37
        /*0002*/ 	.short	(.L_23 - .L_22)
.L_22:
        /*0004*/ 	.word	0x00000082


	//----- nvinfo : EIATTR_KPARAM_INFO
	.align		4
.L_23:
        /*0008*/ 	.byte	0x04, 0x17
        /*000a*/ 	.short	(.L_25 - .L_24)
.L_24:
        /*000c*/ 	.word	0x00000000
        /*0010*/ 	.short	0x0008
        /*0012*/ 	.short	0x0034
        /*0014*/ 	.byte	0x00, 0xf0, 0x11, 0x00


	//----- nvinfo : EIATTR_KPARAM_INFO
	.align		4
.L_25:
        /*0018*/ 	.byte	0x04, 0x17
        /*001a*/ 	.short	(.L_27 - .L_26)
.L_26:
        /*001c*/ 	.word	0x00000000
        /*0020*/ 	.short	0x0007
        /*0022*/ 	.short	0x0030
        /*0024*/ 	.byte	0x00, 0xf0, 0x11, 0x00


	//----- nvinfo : EIATTR_KPARAM_INFO
	.align		4
.L_27:
        /*0028*/ 	.byte	0x04, 0x17
        /*002a*/ 	.short	(.L_29 - .L_28)
.L_28:
        /*002c*/ 	.word	0x00000000
        /*0030*/ 	.short	0x0006
        /*0032*/ 	.short	0x002c
        /*0034*/ 	.byte	0x00, 0xf0, 0x11, 0x00


	//----- nvinfo : EIATTR_KPARAM_INFO
	.align		4
.L_29:
        /*0038*/ 	.byte	0x04, 0x17
        /*003a*/ 	.short	(.L_31 - .L_30)
.L_30:
        /*003c*/ 	.word	0x00000000
        /*0040*/ 	.short	0x0005
        /*0042*/ 	.short	0x0028
        /*0044*/ 	.byte	0x00, 0xf0, 0x11, 0x00


	//----- nvinfo : EIATTR_KPARAM_INFO
	.align		4
.L_31:
        /*0048*/ 	.byte	0x04, 0x17
        /*004a*/ 	.short	(.L_33 - .L_32)
.L_32:
        /*004c*/ 	.word	0x00000000
        /*0050*/ 	.short	0x0004
        /*0052*/ 	.short	0x0020
        /*0054*/ 	.byte	0x00, 0xf5, 0x21, 0x00


	//----- nvinfo : EIATTR_KPARAM_INFO
	.align		4
.L_33:
        /*0058*/ 	.byte	0x04, 0x17
        /*005a*/ 	.short	(.L_35 - .L_34)
.L_34:
        /*005c*/ 	.word	0x00000000
        /*0060*/ 	.short	0x0003
        /*0062*/ 	.short	0x0018
        /*0064*/ 	.byte	0x00, 0xf5, 0x21, 0x00


	//----- nvinfo : EIATTR_KPARAM_INFO
	.align		4
.L_35:
        /*0068*/ 	.byte	0x04, 0x17
        /*006a*/ 	.short	(.L_37 - .L_36)
.L_36:
        /*006c*/ 	.word	0x00000000
        /*0070*/ 	.short	0x0002
        /*0072*/ 	.short	0x0010
        /*0074*/ 	.byte	0x00, 0xf5, 0x21, 0x00


	//----- nvinfo : EIATTR_KPARAM_INFO
	.align		4
.L_37:
        /*0078*/ 	.byte	0x04, 0x17
        /*007a*/ 	.short	(.L_39 - .L_38)
.L_38:
        /*007c*/ 	.word	0x00000000
        /*0080*/ 	.short	0x0001
        /*0082*/ 	.short	0x0008
        /*0084*/ 	.byte	0x00, 0xf5, 0x21, 0x00


	//----- nvinfo : EIATTR_KPARAM_INFO
	.align		4
.L_39:
        /*0088*/ 	.byte	0x04, 0x17
        /*008a*/ 	.short	(.L_41 - .L_40)
.L_40:
        /*008c*/ 	.word	0x00000000
        /*0090*/ 	.short	0x0000
        /*0092*/ 	.short	0x0000
        /*0094*/ 	.byte	0x00, 0xf5, 0x21, 0x00


	//----- nvinfo : EIATTR_SPARSE_MMA_MASK
	.align		4
.L_41:
        /*0098*/ 	.byte	0x03, 0x50
        /*009a*/ 	.short	0x0000


	//----- nvinfo : EIATTR_MAXREG_COUNT
	.align		4
        /*009c*/ 	.byte	0x03, 0x1b
        /*009e*/ 	.short	0x00ff


	//----- nvinfo : EIATTR_MERCURY_ISA_VERSION
	.align		4
        /*00a0*/ 	.byte	0x03, 0x5f
        /*00a2*/ 	.short	0x0101


	//----- nvinfo : EIATTR_VRC_CTA_INIT_COUNT
	.align		4
        /*00a4*/ 	.byte	0x02, 0x4a
	.zero		1
	.zero		1


	//----- nvinfo : EIATTR_EXIT_INSTR_OFFSETS
	.align		4
        /*00a8*/ 	.byte	0x04, 0x1c
        /*00aa*/ 	.short	(.L_43 - .L_42)


	//   ....[0]....
.L_42:
        /*00ac*/ 	.word	0x00000070


	//   ....[1]....
        /*00b0*/ 	.word	0x000004e0


	//   ....[2]....
        /*00b4*/ 	.word	0x00000cd0


	//   ....[3]....
        /*00b8*/ 	.word	0x00001160


	//   ....[4]....
        /*00bc*/ 	.word	0x00001410


	//   ....[5]....
        /*00c0*/ 	.word	0x000014c0


	//   ....[6]....
        /*00c4*/ 	.word	0x00001540


	//----- nvinfo : EIATTR_CRS_STACK_SIZE
	.align		4
.L_43:
        /*00c8*/ 	.byte	0x04, 0x1e
        /*00ca*/ 	.short	(.L_45 - .L_44)
.L_44:
        /*00cc*/ 	.word	0x00000000


	//----- nvinfo : EIATTR_CBANK_PARAM_SIZE
	.align		4
.L_45:
        /*00d0*/ 	.byte	0x03, 0x19
        /*00d2*/ 	.short	0x0038


	//----- nvinfo : EIATTR_PARAM_CBANK
	.align		4
        /*00d4*/ 	.byte	0x04, 0x0a
        /*00d6*/ 	.short	(.L_47 - .L_46)
	.align		4
.L_46:
        /*00d8*/ 	.word	index@(.nv.constant0._Z22aggregateWeightsKernelPKiS0_PKfS0_Pfiiif)
        /*00dc*/ 	.short	0x0380
        /*00de*/ 	.short	0x0038


	//----- nvinfo : EIATTR_SW_WAR
	.align		4
.L_47:
        /*00e0*/ 	.byte	0x04, 0x36
        /*00e2*/ 	.short	(.L_49 - .L_48)
.L_48:
        /*00e4*/ 	.word	0x00000008
.L_49:


//--------------------- .nv.info._Z28computeSemanticWeightsKernelPKfS0_S0_Pfif --------------------------
	.section	.nv.info._Z28computeSemanticWeightsKernelPKfS0_S0_Pfif,"",@"SHT_CUDA_INFO"
	.sectionflags	@""
	.align	4


	//----- nvinfo : EIATTR_CUDA_API_VERSION
	.align		4
        /*0000*/ 	.byte	0x04, 0x37
        /*0002*/ 	.short	(.L_51 - .L_50)
.L_50:
        /*0004*/ 	.word	0x00000082


	//----- nvinfo : EIATTR_KPARAM_INFO
	.align		4
.L_51:
        /*0008*/ 	.byte	0x04, 0x17
        /*000a*/ 	.short	(.L_53 - .L_52)
.L_52:
        /*000c*/ 	.word	0x00000000
        /*0010*/ 	.short	0x0005
        /*0012*/ 	.short	0x0024
        /*0014*/ 	.byte	0x00, 0xf0, 0x11, 0x00


	//----- nvinfo : EIATTR_KPARAM_INFO
	.align		4
.L_53:
        /*0018*/ 	.byte	0x04, 0x17
        /*001a*/ 	.short	(.L_55 - .L_54)
.L_54:
        /*001c*/ 	.word	0x00000000
        /*0020*/ 	.short	0x0004
        /*0022*/ 	.short	0x0020
        /*0024*/ 	.byte	0x00, 0xf0, 0x11, 0x00


	//----- nvinfo : EIATTR_KPARAM_INFO
	.align		4
.L_55:
        /*0028*/ 	.byte	0x04, 0x17
        /*002a*/ 	.short	(.L_57 - .L_56)
.L_56:
        /*002c*/ 	.word	0x00000000
        /*0030*/ 	.short	0x0003
        /*0032*/ 	.short	0x0018
        /*0034*/ 	.byte	0x00, 0xf5, 0x21, 0x00


	//----- nvinfo : EIATTR_KPARAM_INFO
	.align		4
.L_57:
        /*0038*/ 	.byte	0x04, 0x17
        /*003a*/ 	.short	(.L_59 - .L_58)
.L_58:
        /*003c*/ 	.word	0x00000000
        /*0040*/ 	.short	0x0002
        /*0042*/ 	.short	0x0010
        /*0044*/ 	.byte	0x00, 0xf5, 0x21, 0x00


	//----- nvinfo : EIATTR_KPARAM_INFO
	.align		4
.L_59:
        /*0048*/ 	.byte	0x04, 0x17
        /*004a*/ 	.short	(.L_61 - .L_60)
.L_60:
        /*004c*/ 	.word	0x00000000
        /*0050*/ 	.short	0x0001
        /*0052*/ 	.short	0x0008
        /*0054*/ 	.byte	0x00, 0xf5, 0x21, 0x00


	//----- nvinfo : EIATTR_KPARAM_INFO
	.align		4
.L_61:
        /*0058*/ 	.byte	0x04, 0x17
        /*005a*/ 	.short	(.L_63 - .L_62)
.L_62:
        /*005c*/ 	.word	0x00000000
        /*0060*/ 	.short	0x0000
        /*0062*/ 	.short	0x0000
        /*0064*/ 	.byte	0x00, 0xf5, 0x21, 0x00


	//----- nvinfo : EIATTR_SPARSE_MMA_MASK
	.align		4
.L_63:
        /*0068*/ 	.byte	0x03, 0x50
        /*006a*/ 	.short	0x0000


	//----- nvinfo : EIATTR_MAXREG_COUNT
	.align		4
        /*006c*/ 	.byte	0x03, 0x1b
        /*006e*/ 	.short	0x00ff


	//----- nvinfo : EIATTR_MERCURY_ISA_VERSION
	.align		4
        /*0070*/ 	.byte	0x03, 0x5f
        /*0072*/ 	.short	0x0101


	//----- nvinfo : EIATTR_VRC_CTA_INIT_COUNT
	.align		4
        /*0074*/ 	.byte	0x02, 0x4a
	.zero		1
	.zero		1


	//----- nvinfo : EIATTR_EXIT_INSTR_OFFSETS
	.align		4
        /*0078*/ 	.byte	0x04, 0x1c
        /*007a*/ 	.short	(.L_65 - .L_64)


	//   ....[0]....
.L_64:
        /*007c*/ 	.word	0x00000070


	//   ....[1]....
        /*0080*/ 	.word	0x00000350


	//----- nvinfo : EIATTR_CRS_STACK_SIZE
	.align		4
.L_65:
        /*0084*/ 	.byte	0x04, 0x1e
        /*0086*/ 	.short	(.L_67 - .L_66)
.L_66:
        /*0088*/ 	.word	0x00000000


	//----- nvinfo : EIATTR_CBANK_PARAM_SIZE
	.align		4
.L_67:
        /*008c*/ 	.byte	0x03, 0x19
        /*008e*/ 	.short	0x0028


	//----- nvinfo : EIATTR_PARAM_CBANK
	.align		4
        /*0090*/ 	.byte	0x04, 0x0a
        /*0092*/ 	.short	(.L_69 - .L_68)
	.align		4
.L_68:
        /*0094*/ 	.word	index@(.nv.constant0._Z28computeSemanticWeightsKernelPKfS0_S0_Pfif)
        /*0098*/ 	.short	0x0380
        /*009a*/ 	.short	0x0028


	//----- nvinfo : EIATTR_SW_WAR
	.align		4
.L_69:
        /*009c*/ 	.byte	0x04, 0x36
        /*009e*/ 	.short	(.L_71 - .L_70)
.L_70:
        /*00a0*/ 	.word	0x00000008
.L_71:


//--------------------- .nv.info._Z22computeDistancesKernelPKfS0_S0_PiS1_ifi --------------------------
	.section	.nv.info._Z22computeDistancesKernelPKfS0_S0_PiS1_ifi,"",@"SHT_CUDA_INFO"
	.sectionflags	@""
	.align	4


	//----- nvinfo : EIATTR_CUDA_API_VERSION
	.align		4
        /*0000*/ 	.byte	0x04, 0x37
        /*0002*/ 	.short	(.L_73 - .L_72)
.L_72:
        /*0004*/ 	.word	0x00000082


	//----- nvinfo : EIATTR_KPARAM_INFO
	.align		4
.L_73:
        /*0008*/ 	.byte	0x04, 0x17
        /*000a*/ 	.short	(.L_75 - .L_74)
.L_74:
        /*000c*/ 	.word	0x00000000
        /*0010*/ 	.short	0x0007
        /*0012*/ 	.short	0x0030
        /*0014*/ 	.byte	0x00, 0xf0, 0x11, 0x00


	//----- nvinfo : EIATTR_KPARAM_INFO
	.align		4
.L_75:
        /*0018*/ 	.byte	0x04, 0x17
        /*001a*/ 	.short	(.L_77 - .L_76)
.L_76:
        /*001c*/ 	.word	0x00000000
        /*0020*/ 	.short	0x0006
        /*0022*/ 	.short	0x002c
        /*0024*/ 	.byte	0x00, 0xf0, 0x11, 0x00


	//----- nvinfo : EIATTR_KPARAM_INFO
	.align		4
.L_77:
        /*0028*/ 	.byte	0x04, 0x17
        /*002a*/ 	.short	(.L_79 - .L_78)
.L_78:
        /*002c*/ 	.word	0x00000000
        /*0030*/ 	.short	0x0005
        /*0032*/ 	.short	0x0028
        /*0034*/ 	.byte	0x00, 0xf0, 0x11, 0x00


	//----- nvinfo : EIATTR_KPARAM_INFO
	.align		4
.L_79:
        /*0038*/ 	.byte	0x04, 0x17
        /*003a*/ 	.short	(.L_81 - .L_80)
.L_80:
        /*003c*/ 	.word	0x00000000
        /*0040*/ 	.short	0x0004
        /*0042*/ 	.short	0x0020
        /*0044*/ 	.byte	0x00, 0xf5, 0x21, 0x00


	//----- nvinfo : EIATTR_KPARAM_INFO
	.align		4
.L_81:
        /*0048*/ 	.byte	0x04, 0x17
        /*004a*/ 	.short	(.L_83 - .L_82)
.L_82:
        /*004c*/ 	.word	0x00000000
        /*0050*/ 	.short	0x0003
        /*0052*/ 	.short	0x0018
        /*0054*/ 	.byte	0x00, 0xf5, 0x21, 0x00


	//----- nvinfo : EIATTR_KPARAM_INFO
	.align		4
.L_83:
        /*0058*/ 	.byte	0x04, 0x17
        /*005a*/ 	.short	(.L_85 - .L_84)
.L_84:
        /*005c*/ 	.word	0x00000000
        /*0060*/ 	.short	0x0002
        /*0062*/ 	.short	0x0010
        /*0064*/ 	.byte	0x00, 0xf5, 0x21, 0x00


	//----- nvinfo : EIATTR_KPARAM_INFO
	.align		4
.L_85:
        /*0068*/ 	.byte	0x04, 0x17
        /*006a*/ 	.short	(.L_87 - .L_86)
.L_86:
        /*006c*/ 	.word	0x00000000
        /*0070*/ 	.short	0x0001
        /*0072*/ 	.short	0x0008
        /*0074*/ 	.byte	0x00, 0xf5, 0x21, 0x00


	//----- nvinfo : EIATTR_KPARAM_INFO
	.align		4
.L_87:
        /*0078*/ 	.byte	0x04, 0x17
        /*007a*/ 	.short	(.L_89 - .L_88)
.L_88:
        /*007c*/ 	.word	0x00000000
        /*0080*/ 	.short	0x0000
        /*0082*/ 	.short	0x0000
        /*0084*/ 	.byte	0x00, 0xf5, 0x21, 0x00


	//----- nvinfo : EIATTR_SPARSE_MMA_MASK
	.align		4
.L_89:
        /*0088*/ 	.byte	0x03, 0x50
        /*008a*/ 	.short	0x0000


	//----- nvinfo : EIATTR_MAXREG_COUNT
	.align		4
        /*008c*/ 	.byte	0x03, 0x1b
        /*008e*/ 	.short	0x00ff


	//----- nvinfo : EIATTR_MERCURY_ISA_VERSION
	.align		4
        /*0090*/ 	.byte	0x03, 0x5f
        /*0092*/ 	.short	0x0101


	//----- nvinfo : EIATTR_VRC_CTA_INIT_COUNT
	.align		4
        /*0094*/ 	.byte	0x02, 0x4a
	.zero		1
	.zero		1


	//----- nvinfo : EIATTR_EXIT_INSTR_OFFSETS
	.align		4
        /*0098*/ 	.byte	0x04, 0x1c
        /*009a*/ 	.short	(.L_91 - .L_90)


	//   ....[0]....
.L_90:
        /*009c*/ 	.word	0x00000070


	//   ....[1]....
        /*00a0*/ 	.word	0x000003b0


	//----- nvinfo : EIATTR_CRS_STACK_SIZE
	.align		4
.L_91:
        /*00a4*/ 	.byte	0x04, 0x1e
        /*00a6*/ 	.short	(.L_93 - .L_92)
.L_92:
        /*00a8*/ 	.word	0x00000000


	//----- nvinfo : EIATTR_CBANK_PARAM_SIZE
	.align		4
.L_93:
        /*00ac*/ 	.byte	0x03, 0x19
        /*00ae*/ 	.short	0x0034


	//----- nvinfo : EIATTR_PARAM_CBANK
	.align		4
        /*00b0*/ 	.byte	0x04, 0x0a
        /*00b2*/ 	.short	(.L_95 - .L_94)
	.align		4
.L_94:
        /*00b4*/ 	.word	index@(.nv.constant0._Z22computeDistancesKernelPKfS0_S0_PiS1_ifi)
        /*00b8*/ 	.short	0x0380
        /*00ba*/ 	.short	0x0034


	//----- nvinfo : EIATTR_SW_WAR
	.align		4
.L_95:
        /*00bc*/ 	.byte	0x04, 0x36
        /*00be*/ 	.short	(.L_97 - .L_96)
.L_96:
        /*00c0*/ 	.word	0x00000008
.L_97:


//--------------------- .nv.callgraph             --------------------------
	.section	.nv.callgraph,"",@"SHT_CUDA_CALLGRAPH"
	.align	4
	.sectionentsize	8
	.align		4
        /*0000*/ 	.word	0x00000000
	.align		4
        /*0004*/ 	.word	0xffffffff
	.align		4
        /*0008*/ 	.word	0x00000000
	.align		4
        /*000c*/ 	.word	0xfffffffe
	.align		4
        /*0010*/ 	.word	0x00000000
	.align		4
        /*0014*/ 	.word	0xfffffffd
	.align		4
        /*0018*/ 	.word	0x00000000
	.align		4
        /*001c*/ 	.word	0xfffffffc


//--------------------- .text._Z22aggregateWeightsKernelPKiS0_PKfS0_Pfiiif --------------------------
	.section	.text._Z22aggregateWeightsKernelPKiS0_PKfS0_Pfiiif,"ax",@progbits
	.align	128
        .global         _Z22aggregateWeightsKernelPKiS0_PKfS0_Pfiiif
        .type           _Z22aggregateWeightsKernelPKiS0_PKfS0_Pfiiif,@function
        .size           _Z22aggregateWeightsKernelPKiS0_PKfS0_Pfiiif,(.L_x_67 - _Z22aggregateWeightsKernelPKiS0_PKfS0_Pfiiif)
        .other          _Z22aggregateWeightsKernelPKiS0_PKfS0_Pfiiif,@"STO_CUDA_ENTRY STV_DEFAULT"
_Z22aggregateWeightsKernelPKiS0_PKfS0_Pfiiif:
.text._Z22aggregateWeightsKernelPKiS0_PKfS0_Pfiiif:
[----:B------:R-:W-:Y:S01]  /*0000*/  LDC R1, c[0x0][0x37c] ;  /* 0x0000df00ff017b82 */ /* 0x000fe20000000800 */
[----:B------:R-:W0:Y:S07]  /*0010*/  S2R R0, SR_TID.X ;  /* 0x0000000000007919 */ /* 0x000e2e0000002100 */
[----:B------:R-:W0:Y:S01]  /*0020*/  S2UR UR4, SR_CTAID.X ;  /* 0x00000000000479c3 */ /* 0x000e220000002500 */
[----:B------:R-:W1:Y:S07]  /*0030*/  LDCU UR5, c[0x0][0x3a8] ;  /* 0x00007500ff0577ac */ /* 0x000e6e0008000800 */
[----:B------:R-:W0:Y:S02]  /*0040*/  LDC R13, c[0x0][0x360] ;  /* 0x0000d800ff0d7b82 */ /* 0x000e240000000800 */
[----:B0-----:R-:W-:-:S05]  /*0050*/  IMAD R13, R13, UR4, R0 ;  /* 0x000000040d0d7c24 */ /* 0x001fca000f8e0200 */
[----:B-1----:R-:W-:-:S13]  /*0060*/  ISETP.GE.AND P0, PT, R13, UR5, PT ;  /* 0x000000050d007c0c */ /* 0x002fda000bf06270 */
[----:B------:R-:W-:Y:S05]  /*0070*/  @P0 EXIT ;  /* 0x000000000000094d */ /* 0x000fea0003800000 */
[----:B------:R-:W0:Y:S01]  /*0080*/  LDC.64 R2, c[0x0][0x388] ;  /* 0x0000e200ff027b82 */ /* 0x000e220000000a00 */
[----:B------:R-:W1:Y:S01]  /*0090*/  LDCU.64 UR10, c[0x0][0x358] ;  /* 0x00006b00ff0a77ac */ /* 0x000e620008000a00 */
[----:B------:R-:W2:Y:S01]  /*00a0*/  LDCU UR6, c[0x0][0x3ac] ;  /* 0x00007580ff0677ac */ /* 0x000ea20008000800 */
[----:B------:R-:W3:Y:S01]  /*00b0*/  LDCU UR4, c[0x0][0x3b0] ;  /* 0x00007600ff0477ac */ /* 0x000ee20008000800 */
[----:B0-----:R-:W-:-:S05]  /*00c0*/  IMAD.WIDE R2, R13, 0x4, R2 ;  /* 0x000000040d027825 */ /* 0x001fca00078e0202 */
[----:B-1----:R0:W5:Y:S01]  /*00d0*/  LDG.E R0, desc[UR10][R2.64] ;  /* 0x0000000a02007981 */ /* 0x002162000c1e1900 */
[----:B--2---:R-:W-:Y:S01]  /*00e0*/  UISETP.GE.AND UP0, UPT, UR6, 0x1, UPT ;  /* 0x000000010600788c */ /* 0x004fe2000bf06270 */
[C---:B---3--:R-:W-:Y:S02]  /*00f0*/  IMAD R12, R13.reuse, UR4, RZ ;  /* 0x000000040d0c7c24 */ /* 0x048fe4000f8e02ff */
[----:B------:R-:W-:-:S06]  /*0100*/  IMAD R13, R13, UR6, RZ ;  /* 0x000000060d0d7c24 */ /* 0x000fcc000f8e02ff */
[----:B0-----:R-:W-:Y:S05]  /*0110*/  BRA.U !UP0, `(.L_x_0) ;  /* 0x0000000108ec7547 */ /* 0x001fea000b800000 */
[----:B------:R-:W-:Y:S02]  /*0120*/  UISETP.GE.U32.AND UP1, UPT, UR6, 0x8, UPT ;  /* 0x000000080600788c */ /* 0x000fe4000bf26070 */
[----:B------:R-:W-:Y:S01]  /*0130*/  ULOP3.LUT UR7, UR6, 0x7, URZ, 0xc0, !UPT ;  /* 0x0000000706077892 */ /* 0x000fe2000f8ec0ff */
[----:B------:R-:W-:-:S03]  /*0140*/  UMOV UR4, URZ ;  /* 0x000000ff00047c82 */ /* 0x000fc60008000000 */
[----:B------:R-:W-:-:S03]  /*0150*/  UISETP.NE.AND UP0, UPT, UR7, URZ, UPT ;  /* 0x000000ff0700728c */ /* 0x000fc6000bf05270 */
[----:B------:R-:W-:Y:S08]  /*0160*/  BRA.U !UP1, `(.L_x_1) ;  /* 0x0000000109587547 */ /* 0x000ff0000b800000 */
[----:B------:R-:W0:Y:S01]  /*0170*/  LDCU.64 UR8, c[0x0][0x3a0] ;  /* 0x00007400ff0877ac */ /* 0x000e220008000a00 */
[----:B------:R-:W1:Y:S01]  /*0180*/  LDC R9, c[0x0][0x3b4] ;  /* 0x0000ed00ff097b82 */ /* 0x000e620000000800 */
[----:B------:R-:W-:Y:S01]  /*0190*/  MOV R7, R13 ;  /* 0x0000000d00077202 */ /* 0x000fe20000000f00 */
[----:B------:R-:W-:Y:S02]  /*01a0*/  ULOP3.LUT UR4, UR6, 0x7ffffff8, URZ, 0xc0, !UPT ;  /* 0x7ffffff806047892 */ /* 0x000fe4000f8ec0ff */
[----:B0-----:R-:W-:Y:S02]  /*01b0*/  UIADD3 UR5, UP1, UPT, UR8, 0x10, URZ ;  /* 0x0000001008057890 */ /* 0x001fe4000ff3e0ff */
[----:B------:R-:W-:Y:S02]  /*01c0*/  UIADD3 UR8, UPT, UPT, -UR4, URZ, URZ ;  /* 0x000000ff04087290 */ /* 0x000fe4000fffe1ff */
[----:B------:R-:W-:Y:S02]  /*01d0*/  UIADD3.X UR6, UPT, UPT, URZ, UR9, URZ, UP1, !UPT ;  /* 0x00000009ff067290 */ /* 0x000fe40008ffe4ff */
[----:B------:R-:W-:-:S04]  /*01e0*/  IMAD.U32 R4, RZ, RZ, UR5 ;  /* 0x00000005ff047e24 */ /* 0x000fc8000f8e00ff */
[----:B------:R-:W-:-:S07]  /*01f0*/  MOV R5, UR6 ;  /* 0x0000000600057c02 */ /* 0x000fce0008000f00 */
.L_x_2:
[----:B0-----:R-:W-:Y:S01]  /*0200*/  IMAD.WIDE R2, R7, 0x4, R4 ;  /* 0x0000000407027825 */ /* 0x001fe200078e0204 */
[----:B------:R-:W-:-:S03]  /*0210*/  UIADD3 UR8, UPT, UPT, UR8, 0x8, URZ ;  /* 0x0000000808087890 */ /* 0x000fc6000fffe0ff */
[----:B------:R-:W-:Y:S01]  /*0220*/  VIADD R7, R7, 0x8 ;  /* 0x0000000807077836 */ /* 0x000fe20000000000 */
[----:B-1----:R0:W-:Y:S01]  /*0230*/  STG.E desc[UR10][R2.64+-0x10], R9 ;  /* 0xfffff00902007986 */ /* 0x0021e2000c10190a */
[----:B------:R-:W-:-:S03]  /*0240*/  UISETP.NE.AND UP1, UPT, UR8, URZ, UPT ;  /* 0x000000ff0800728c */ /* 0x000fc6000bf25270 */
[----:B------:R0:W-:Y:S04]  /*0250*/  STG.E desc[UR10][R2.64+-0xc], R9 ;  /* 0xfffff40902007986 */ /* 0x0001e8000c10190a */
[----:B------:R0:W-:Y:S04]  /*0260*/  STG.E desc[UR10][R2.64+-0x8], R9 ;  /* 0xfffff80902007986 */ /* 0x0001e8000c10190a */
[----:B------:R0:W-:Y:S04]  /*0270*/  STG.E desc[UR10][R2.64+-0x4], R9 ;  /* 0xfffffc0902007986 */ /* 0x0001e8000c10190a */
[----:B------:R0:W-:Y:S04]  /*0280*/  STG.E desc[UR10][R2.64], R9 ;  /* 0x0000000902007986 */ /* 0x0001e8000c10190a */
[----:B------:R0:W-:Y:S04]  /*0290*/  STG.E desc[UR10][R2.64+0x4], R9 ;  /* 0x0000040902007986 */ /* 0x0001e8000c10190a */
[----:B------:R0:W-:Y:S04]  /*02a0*/  STG.E desc[UR10][R2.64+0x8], R9 ;  /* 0x0000080902007986 */ /* 0x0001e8000c10190a */
[----:B------:R0:W-:Y:S01]  /*02b0*/  STG.E desc[UR10][R2.64+0xc], R9 ;  /* 0x00000c0902007986 */ /* 0x0001e2000c10190a */
[----:B------:R-:W-:Y:S05]  /*02c0*/  BRA.U UP1, `(.L_x_2) ;  /* 0xfffffffd01cc7547 */ /* 0x000fea000b83ffff */
.L_x_1:
[----:B------:R-:W-:Y:S05]  /*02d0*/  BRA.U !UP0, `(.L_x_0) ;  /* 0x00000001087c7547 */ /* 0x000fea000b800000 */
[----:B------:R-:W1:Y:S01]  /*02e0*/  LDC R4, c[0x0][0x3ac] ;  /* 0x0000eb00ff047b82 */ /* 0x000e620000000800 */
[----:B------:R-:W-:Y:S01]  /*02f0*/  UISETP.GE.U32.AND UP0, UPT, UR7, 0x4, UPT ;  /* 0x000000040700788c */ /* 0x000fe2000bf06070 */
[----:B-1----:R-:W-:-:S04]  /*0300*/  LOP3.LUT R6, R4, 0x3, RZ, 0xc0, !PT ;  /* 0x0000000304067812 */ /* 0x002fc800078ec0ff */
[----:B------:R-:W-:-:S04]  /*0310*/  ISETP.NE.AND P0, PT, R6, RZ, PT ;  /* 0x000000ff0600720c */ /* 0x000fc80003f05270 */
[----:B------:R-:W-:Y:S09]  /*0320*/  BRA.U !UP0, `(.L_x_3) ;  /* 0x0000000108247547 */ /* 0x000ff2000b800000 */
[----:B0-----:R-:W0:Y:S01]  /*0330*/  LDC.64 R2, c[0x0][0x3a0] ;  /* 0x0000e800ff027b82 */ /* 0x001e220000000a00 */
[----:B------:R-:W-:Y:S01]  /*0340*/  IADD3 R5, PT, PT, R13, UR4, RZ ;  /* 0x000000040d057c10 */ /* 0x000fe2000fffe0ff */
[----:B------:R-:W-:-:S06]  /*0350*/  UIADD3 UR4, UPT, UPT, UR4, 0x4, URZ ;  /* 0x0000000404047890 */ /* 0x000fcc000fffe0ff */
[----:B------:R-:W1:Y:S01]  /*0360*/  LDC R7, c[0x0][0x3b4] ;  /* 0x0000ed00ff077b82 */ /* 0x000e620000000800 */
[----:B0-----:R-:W-:-:S05]  /*0370*/  IMAD.WIDE R2, R5, 0x4, R2 ;  /* 0x0000000405027825 */ /* 0x001fca00078e0202 */
[----:B-1----:R1:W-:Y:S04]  /*0380*/  STG.E desc[UR10][R2.64], R7 ;  /* 0x0000000702007986 */ /* 0x0023e8000c10190a */
[----:B------:R1:W-:Y:S04]  /*0390*/  STG.E desc[UR10][R2.64+0x4], R7 ;  /* 0x0000040702007986 */ /* 0x0003e8000c10190a */
[----:B------:R1:W-:Y:S04]  /*03a0*/  STG.E desc[UR10][R2.64+0x8], R7 ;  /* 0x0000080702007986 */ /* 0x0003e8000c10190a */
[----:B------:R1:W-:Y:S02]  /*03b0*/  STG.E desc[UR10][R2.64+0xc], R7 ;  /* 0x00000c0702007986 */ /* 0x0003e4000c10190a */
.L_x_3:
[----:B------:R-:W-:Y:S05]  /*03c0*/  @!P0 BRA `(.L_x_0) ;  /* 0x0000000000408947 */ /* 0x000fea0003800000 */
[----:B01----:R-:W-:Y:S02]  /*03d0*/  LOP3.LUT R2, R4, 0x1, RZ, 0xc0, !PT ;  /* 0x0000000104027812 */ /* 0x003fe400078ec0ff */
[----:B------:R-:W-:Y:S02]  /*03e0*/  ISETP.NE.AND P0, PT, R6, 0x1, PT ;  /* 0x000000010600780c */ /* 0x000fe40003f05270 */
[----:B------:R-:W-:-:S13]  /*03f0*/  ISETP.NE.U32.AND P1, PT, R2, 0x1, PT ;  /* 0x000000010200780c */ /* 0x000fda0003f25070 */
[----:B------:R-:W0:Y:S08]  /*0400*/  @!P1 LDC R11, c[0x0][0x3b4] ;  /* 0x0000ed00ff0b9b82 */ /* 0x000e300000000800 */
[----:B------:R-:W1:Y:S01]  /*0410*/  @!P1 LDC.64 R4, c[0x0][0x3a0] ;  /* 0x0000e800ff049b82 */ /* 0x000e620000000a00 */
[----:B------:R-:W-:Y:S05]  /*0420*/  @!P0 BRA `(.L_x_4) ;  /* 0x00000000001c8947 */ /* 0x000fea0003800000 */
[----:B------:R-:W2:Y:S01]  /*0430*/  LDC.64 R2, c[0x0][0x3a0] ;  /* 0x0000e800ff027b82 */ /* 0x000ea20000000a00 */
[----:B------:R-:W-:Y:S01]  /*0440*/  VIADD R7, R13, UR4 ;  /* 0x000000040d077c36 */ /* 0x000fe20008000000 */
[----:B------:R-:W-:-:S06]  /*0450*/  UIADD3 UR4, UPT, UPT, UR4, 0x2, URZ ;  /* 0x0000000204047890 */ /* 0x000fcc000fffe0ff */
[----:B------:R-:W3:Y:S01]  /*0460*/  LDC R9, c[0x0][0x3b4] ;  /* 0x0000ed00ff097b82 */ /* 0x000ee20000000800 */
[----:B--2---:R-:W-:-:S05]  /*0470*/  IMAD.WIDE R2, R7, 0x4, R2 ;  /* 0x0000000407027825 */ /* 0x004fca00078e0202 */
[----:B---3--:R2:W-:Y:S04]  /*0480*/  STG.E desc[UR10][R2.64], R9 ;  /* 0x0000000902007986 */ /* 0x0085e8000c10190a */
[----:B------:R2:W-:Y:S02]  /*0490*/  STG.E desc[UR10][R2.64+0x4], R9 ;  /* 0x0000040902007986 */ /* 0x0005e4000c10190a */
.L_x_4:
[----:B--2---:R-:W-:-:S05]  /*04a0*/  @!P1 IADD3 R3, PT, PT, R13, UR4, RZ ;  /* 0x000000040d039c10 */ /* 0x004fca000fffe0ff */
[----:B-1----:R-:W-:-:S05]  /*04b0*/  @!P1 IMAD.WIDE R2, R3, 0x4, R4 ;  /* 0x0000000403029825 */ /* 0x002fca00078e0204 */
[----:B0-----:R2:W-:Y:S02]  /*04c0*/  @!P1 STG.E desc[UR10][R2.64], R11 ;  /* 0x0000000b02009986 */ /* 0x0015e4000c10190a */
.L_x_0:
[----:B-----5:R-:W-:-:S13]  /*04d0*/  ISETP.GE.AND P0, PT, R0, 0x1, PT ;  /* 0x000000010000780c */ /* 0x020fda0003f06270 */
[----:B------:R-:W-:Y:S05]  /*04e0*/  @!P0 EXIT ;  /* 0x000000000000894d */ /* 0x000fea0003800000 */
[C---:B------:R-:W-:Y:S01]  /*04f0*/  ISETP.GE.U32.AND P0, PT, R0.reuse, 0x8, PT ;  /* 0x000000080000780c */ /* 0x040fe20003f06070 */
[----:B------:R-:W-:Y:S01]  /*0500*/  BSSY.RECONVERGENT B0, `(.L_x_5) ;  /* 0x000007b000007945 */ /* 0x000fe20003800200 */
[----:B------:R-:W-:Y:S01]  /*0510*/  LOP3.LUT R20, R0, 0x7, RZ, 0xc0, !PT ;  /* 0x0000000700147812 */ /* 0x000fe200078ec0ff */
[----:B------:R-:W-:-:S10]  /*0520*/  IMAD.MOV.U32 R15, RZ, RZ, RZ ;  /* 0x000000ffff0f7224 */ /* 0x000fd400078e00ff */
[----:B------:R-:W-:Y:S05]  /*0530*/  @!P0 BRA `(.L_x_6) ;  /* 0x0000000400dc8947 */ /* 0x000fea0003800000 */
[----:B0-----:R-:W0:Y:S01]  /*0540*/  LDC.64 R8, c[0x0][0x380] ;  /* 0x0000e000ff087b82 */ /* 0x001e220000000a00 */
[----:B------:R-:W-:Y:S01]  /*0550*/  LOP3.LUT R15, R0, 0x7ffffff8, RZ, 0xc0, !PT ;  /* 0x7ffffff8000f7812 */ /* 0x000fe200078ec0ff */
[----:B------:R-:W-:-:S03]  /*0560*/  IMAD.MOV.U32 R17, RZ, RZ, R12 ;  /* 0x000000ffff117224 */ /* 0x000fc600078e000c */
[----:B------:R-:W-:-:S03]  /*0570*/  IADD3 R16, PT, PT, -R15, RZ, RZ ;  /* 0x000000ff0f107210 */ /* 0x000fc60007ffe1ff */
[----:B------:R-:W3:Y:S08]  /*0580*/  LDC R14, c[0x0][0x3ac] ;  /* 0x0000eb00ff0e7b82 */ /* 0x000ef00000000800 */
[----:B-12---:R-:W1:Y:S08]  /*0590*/  LDC.64 R2, c[0x0][0x3a0] ;  /* 0x0000e800ff027b82 */ /* 0x006e700000000a00 */
[----:B------:R-:W2:Y:S01]  /*05a0*/  LDC.64 R4, c[0x0][0x390] ;  /* 0x0000e400ff047b82 */ /* 0x000ea20000000a00 */
[----:B0-----:R-:W-:-:S04]  /*05b0*/  IADD3 R8, P0, PT, R8, 0x10, RZ ;  /* 0x0000001008087810 */ /* 0x001fc80007f1e0ff */
[----:B------:R-:W-:-:S03]  /*05c0*/  IADD3.X R9, PT, PT, RZ, R9, RZ, P0, !PT ;  /* 0x00000009ff097210 */ /* 0x000fc600007fe4ff */
[----:B------:R-:W0:Y:S06]  /*05d0*/  LDC.64 R6, c[0x0][0x398] ;  /* 0x0000e600ff067b82 */ /* 0x000e2c0000000a00 */
.L_x_23:
[----:B0-----:R-:W-:-:S05]  /*05e0*/  IMAD.WIDE R10, R17, 0x4, R8 ;  /* 0x00000004110a7825 */ /* 0x001fca00078e0208 */
[----:B------:R-:W0:Y:S02]  /*05f0*/  LDG.E R23, desc[UR10][R10.64+-0x10] ;  /* 0xfffff00a0a177981 */ /* 0x000e24000c1e1900 */
[----:B0-----:R-:W-:-:S06]  /*0600*/  IMAD.WIDE R18, R23, 0x4, R6 ;  /* 0x0000000417127825 */ /* 0x001fcc00078e0206 */
[----:B------:R-:W3:Y:S01]  /*0610*/  LDG.E R19, desc[UR10][R18.64] ;  /* 0x0000000a12137981 */ /* 0x000ee2000c1e1900 */
[----:B------:R-:W-:Y:S01]  /*0620*/  BSSY.RECONVERGENT B1, `(.L_x_7) ;  /* 0x0000009000017945 */ /* 0x000fe20003800200 */
[----:B---3--:R-:W-:-:S04]  /*0630*/  ISETP.GE.AND P0, PT, R19, R14, PT ;  /* 0x0000000e1300720c */ /* 0x008fc80003f06270 */
[----:B------:R-:W-:-:S13]  /*0640*/  ISETP.LT.OR P0, PT, R19, RZ, P0 ;  /* 0x000000ff1300720c */ /* 0x000fda0000701670 */
[----:B------:R-:W-:Y:S05]  /*0650*/  @P0 BRA `(.L_x_8) ;  /* 0x0000000000140947 */ /* 0x000fea0003800000 */
[----:B--2---:R-:W-:-:S06]  /*0660*/  IMAD.WIDE R22, R23, 0x4, R4 ;  /* 0x0000000417167825 */ /* 0x004fcc00078e0204 */
[----:B------:R-:W2:Y:S01]  /*0670*/  LDG.E R23, desc[UR10][R22.64] ;  /* 0x0000000a16177981 */ /* 0x000ea2000c1e1900 */
[----:B------:R-:W-:-:S05]  /*0680*/  IADD3 R19, PT, PT, R13, R19, RZ ;  /* 0x000000130d137210 */ /* 0x000fca0007ffe0ff */
[----:B-1----:R-:W-:-:S05]  /*0690*/  IMAD.WIDE R18, R19, 0x4, R2 ;  /* 0x0000000413127825 */ /* 0x002fca00078e0202 */
[----:B--2---:R0:W-:Y:S02]  /*06a0*/  REDG.E.ADD.F32.FTZ.RN.STRONG.GPU desc[UR10][R18.64], R23 ;  /* 0x00000017120079a6 */ /* 0x0041e4000c12f30a */
.L_x_8:
[----:B------:R-:W-:Y:S05]  /*06b0*/  BSYNC.RECONVERGENT B1 ;  /* 0x0000000000017941 */ /* 0x000fea0003800200 */
.L_x_7:
[----:B0-----:R-:W3:Y:S02]  /*06c0*/  LDG.E R23, desc[UR10][R10.64+-0xc] ;  /* 0xfffff40a0a177981 */ /* 0x001ee4000c1e1900 */
[----:B---3--:R-:W-:-:S06]  /*06d0*/  IMAD.WIDE R18, R23, 0x4, R6 ;  /* 0x0000000417127825 */ /* 0x008fcc00078e0206 */
[----:B------:R-:W3:Y:S01]  /*06e0*/  LDG.E R19, desc[UR10][R18.64] ;  /* 0x0000000a12137981 */ /* 0x000ee2000c1e1900 */
[----:B------:R-:W-:Y:S01]  /*06f0*/  BSSY.RECONVERGENT B1, `(.L_x_9) ;  /* 0x0000009000017945 */ /* 0x000fe20003800200 */
[----:B---3--:R-:W-:-:S04]  /*0700*/  ISETP.GE.AND P0, PT, R19, R14, PT ;  /* 0x0000000e1300720c */ /* 0x008fc80003f06270 */
[----:B------:R-:W-:-:S13]  /*0710*/  ISETP.LT.OR P0, PT, R19, RZ, P0 ;  /* 0x000000ff1300720c */ /* 0x000fda0000701670 */
[----:B------:R-:W-:Y:S05]  /*0720*/  @P0 BRA `(.L_x_10) ;  /* 0x0000000000140947 */ /* 0x000fea0003800000 */
[----:B--2---:R-:W-:-:S06]  /*0730*/  IMAD.WIDE R22, R23, 0x4, R4 ;  /* 0x0000000417167825 */ /* 0x004fcc00078e0204 */
[----:B------:R-:W2:Y:S01]  /*0740*/  LDG.E R23, desc[UR10][R22.64] ;  /* 0x0000000a16177981 */ /* 0x000ea2000c1e1900 */
[----:B------:R-:W-:-:S04]  /*0750*/  IMAD.IADD R19, R13, 0x1, R19 ;  /* 0x000000010d137824 */ /* 0x000fc800078e0213 */
[----:B-1----:R-:W-:-:S05]  /*0760*/  IMAD.WIDE R18, R19, 0x4, R2 ;  /* 0x0000000413127825 */ /* 0x002fca00078e0202 */
[----:B--2---:R0:W-:Y:S02]  /*0770*/  REDG.E.ADD.F32.FTZ.RN.STRONG.GPU desc[UR10][R18.64], R23 ;  /* 0x00000017120079a6 */ /* 0x0041e4000c12f30a */
.L_x_10:
[----:B------:R-:W-:Y:S05]  /*0780*/  BSYNC.RECONVERGENT B1 ;  /* 0x0000000000017941 */ /* 0x000fea0003800200 */
.L_x_9:
        /* <DEDUP_REMOVED lines=12> */
.L_x_12:
[----:B------:R-:W-:Y:S05]  /*0850*/  BSYNC.RECONVERGENT B1 ;  /* 0x0000000000017941 */ /* 0x000fea0003800200 */
.L_x_11:
        /* <DEDUP_REMOVED lines=12> */
.L_x_14:
[----:B------:R-:W-:Y:S05]  /*0920*/  BSYNC.RECONVERGENT B1 ;  /* 0x0000000000017941 */ /* 0x000fea0003800200 */
.L_x_13:
        /* <DEDUP_REMOVED lines=12> */
.L_x_16:
[----:B------:R-:W-:Y:S05]  /*09f0*/  BSYNC.RECONVERGENT B1 ;  /* 0x0000000000017941 */ /* 0x000fea0003800200 */
.L_x_15:
        /* <DEDUP_REMOVED lines=12> */
.L_x_18:
[----:B------:R-:W-:Y:S05]  /*0ac0*/  BSYNC.RECONVERGENT B1 ;  /* 0x0000000000017941 */ /* 0x000fea0003800200 */
.L_x_17:
        /* <DEDUP_REMOVED lines=12> */
.L_x_20:
[----:B------:R-:W-:Y:S05]  /*0b90*/  BSYNC.RECONVERGENT B1 ;  /* 0x0000000000017941 */ /* 0x000fea0003800200 */
.L_x_19:
[----:B------:R-:W0:Y:S02]  /*0ba0*/  LDG.E R11, desc[UR10][R10.64+0xc] ;  /* 0x00000c0a0a0b7981 */ /* 0x000e24000c1e1900 */
[----:B0-----:R-:W-:-:S06]  /*0bb0*/  IMAD.WIDE R18, R11, 0x4, R6 ;  /* 0x000000040b127825 */ /* 0x001fcc00078e0206 */
[----:B------:R-:W3:Y:S01]  /*0bc0*/  LDG.E R19, desc[UR10][R18.64] ;  /* 0x0000000a12137981 */ /* 0x000ee2000c1e1900 */
[----:B------:R-:W-:Y:S01]  /*0bd0*/  VIADD R16, R16, 0x8 ;  /* 0x0000000810107836 */ /* 0x000fe20000000000 */
[----:B------:R-:W-:Y:S04]  /*0be0*/  BSSY.RECONVERGENT B1, `(.L_x_21) ;  /* 0x000000a000017945 */ /* 0x000fe80003800200 */
[----:B------:R-:W-:Y:S02]  /*0bf0*/  ISETP.NE.AND P1, PT, R16, RZ, PT ;  /* 0x000000ff1000720c */ /* 0x000fe40003f25270 */
        /* <DEDUP_REMOVED lines=8> */
.L_x_22:
[----:B------:R-:W-:Y:S05]  /*0c80*/  BSYNC.RECONVERGENT B1 ;  /* 0x0000000000017941 */ /* 0x000fea0003800200 */
.L_x_21:
[----:B------:R-:W-:Y:S01]  /*0c90*/  IADD3 R17, PT, PT, R17, 0x8, RZ ;  /* 0x0000000811117810 */ /* 0x000fe20007ffe0ff */
[----:B------:R-:W-:Y:S06]  /*0ca0*/  @P1 BRA `(.L_x_23) ;  /* 0xfffffff8004c1947 */ /* 0x000fec000383ffff */
.L_x_6:
[----:B------:R-:W-:Y:S05]  /*0cb0*/  BSYNC.RECONVERGENT B0 ;  /* 0x0000000000007941 */ /* 0x000fea0003800200 */
.L_x_5:
[----:B------:R-:W-:-:S13]  /*0cc0*/  ISETP.NE.AND P0, PT, R20, RZ, PT ;  /* 0x000000ff1400720c */ /* 0x000fda0003f05270 */
[----:B------:R-:W-:Y:S05]  /*0cd0*/  @!P0 EXIT ;  /* 0x000000000000894d */ /* 0x000fea0003800000 */
[----:B------:R-:W-:Y:S01]  /*0ce0*/  ISETP.GE.U32.AND P0, PT, R20, 0x4, PT ;  /* 0x000000041400780c */ /* 0x000fe20003f06070 */
[----:B------:R-:W-:Y:S01]  /*0cf0*/  BSSY.RECONVERGENT B0, `(.L_x_24) ;  /* 0x0000045000007945 */ /* 0x000fe20003800200 */
[----:B-1----:R-:W-:-:S11]  /*0d00*/  LOP3.LUT R7, R0, 0x3, RZ, 0xc0, !PT ;  /* 0x0000000300077812 */ /* 0x002fd600078ec0ff */
[----:B------:R-:W-:Y:S05]  /*0d10*/  @!P0 BRA `(.L_x_25) ;  /* 0x0000000400088947 */ /* 0x000fea0003800000 */
[----:B0-2---:R-:W0:Y:S01]  /*0d20*/  LDC.64 R2, c[0x0][0x380] ;  /* 0x0000e000ff027b82 */ /* 0x005e220000000a00 */
[----:B------:R-:W-:-:S07]  /*0d30*/  IMAD.IADD R5, R12, 0x1, R15 ;  /* 0x000000010c057824 */ /* 0x000fce00078e020f */
[----:B------:R-:W1:Y:S01]  /*0d40*/  LDC R6, c[0x0][0x3ac] ;  /* 0x0000eb00ff067b82 */ /* 0x000e620000000800 */
[----:B0-----:R-:W-:-:S07]  /*0d50*/  IMAD.WIDE R2, R5, 0x4, R2 ;  /* 0x0000000405027825 */ /* 0x001fce00078e0202 */
[----:B------:R-:W0:Y:S01]  /*0d60*/  LDC.64 R4, c[0x0][0x398] ;  /* 0x0000e600ff047b82 */ /* 0x000e220000000a00 */
[----:B------:R-:W0:Y:S02]  /*0d70*/  LDG.E R11, desc[UR10][R2.64] ;  /* 0x0000000a020b7981 */ /* 0x000e24000c1e1900 */
[----:B0-----:R-:W-:-:S05]  /*0d80*/  IMAD.WIDE R8, R11, 0x4, R4 ;  /* 0x000000040b087825 */ /* 0x001fca00078e0204 */
[----:B------:R-:W1:Y:S01]  /*0d90*/  LDG.E R17, desc[UR10][R8.64] ;  /* 0x0000000a08117981 */ /* 0x000e62000c1e1900 */
[----:B------:R-:W-:Y:S01]  /*0da0*/  BSSY.RECONVERGENT B1, `(.L_x_26) ;  /* 0x000000b000017945 */ /* 0x000fe20003800200 */
[----:B-1----:R-:W-:-:S04]  /*0db0*/  ISETP.GE.AND P0, PT, R17, R6, PT ;  /* 0x000000061100720c */ /* 0x002fc80003f06270 */
[----:B------:R-:W-:-:S13]  /*0dc0*/  ISETP.LT.OR P0, PT, R17, RZ, P0 ;  /* 0x000000ff1100720c */ /* 0x000fda0000701670 */
[----:B------:R-:W-:Y:S05]  /*0dd0*/  @P0 BRA `(.L_x_27) ;  /* 0x00000000001c0947 */ /* 0x000fea0003800000 */
[----:B------:R-:W0:Y:S02]  /*0de0*/  LDC.64 R8, c[0x0][0x390] ;  /* 0x0000e400ff087b82 */ /* 0x000e240000000a00 */
[----:B0-----:R-:W-:-:S06]  /*0df0*/  IMAD.WIDE R8, R11, 0x4, R8 ;  /* 0x000000040b087825 */ /* 0x001fcc00078e0208 */
[----:B------:R-:W0:Y:S01]  /*0e00*/  LDC.64 R10, c[0x0][0x3a0] ;  /* 0x0000e800ff0a7b82 */ /* 0x000e220000000a00 */
[----:B------:R-:W2:Y:S01]  /*0e10*/  LDG.E R9, desc[UR10][R8.64] ;  /* 0x0000000a08097981 */ /* 0x000ea2000c1e1900 */
[----:B------:R-:W-:-:S05]  /*0e20*/  IADD3 R17, PT, PT, R13, R17, RZ ;  /* 0x000000110d117210 */ /* 0x000fca0007ffe0ff */
[----:B0-----:R-:W-:-:S05]  /*0e30*/  IMAD.WIDE R10, R17, 0x4, R10 ;  /* 0x00000004110a7825 */ /* 0x001fca00078e020a */
[----:B--2---:R0:W-:Y:S02]  /*0e40*/  REDG.E.ADD.F32.FTZ.RN.STRONG.GPU desc[UR10][R10.64], R9 ;  /* 0x000000090a0079a6 */ /* 0x0041e4000c12f30a */
.L_x_27:
[----:B------:R-:W-:Y:S05]  /*0e50*/  BSYNC.RECONVERGENT B1 ;  /* 0x0000000000017941 */ /* 0x000fea0003800200 */
.L_x_26:
[----:B0-----:R-:W2:Y:S02]  /*0e60*/  LDG.E R11, desc[UR10][R2.64+0x4] ;  /* 0x0000040a020b7981 */ /* 0x001ea4000c1e1900 */
[----:B--2---:R-:W-:-:S05]  /*0e70*/  IMAD.WIDE R8, R11, 0x4, R4 ;  /* 0x000000040b087825 */ /* 0x004fca00078e0204 */
[----:B------:R-:W2:Y:S01]  /*0e80*/  LDG.E R17, desc[UR10][R8.64] ;  /* 0x0000000a08117981 */ /* 0x000ea2000c1e1900 */
[----:B------:R-:W-:Y:S01]  /*0e90*/  BSSY.RECONVERGENT B1, `(.L_x_28) ;  /* 0x000000b000017945 */ /* 0x000fe20003800200 */
[----:B--2---:R-:W-:-:S04]  /*0ea0*/  ISETP.GE.AND P0, PT, R17, R6, PT ;  /* 0x000000061100720c */ /* 0x004fc80003f06270 */
        /* <DEDUP_REMOVED lines=9> */
.L_x_29:
[----:B------:R-:W-:Y:S05]  /*0f40*/  BSYNC.RECONVERGENT B1 ;  /* 0x0000000000017941 */ /* 0x000fea0003800200 */
.L_x_28:
        /* <DEDUP_REMOVED lines=11> */
[----:B------:R-:W-:-:S04]  /*1000*/  IMAD.IADD R17, R13, 0x1, R17 ;  /* 0x000000010d117824 */ /* 0x000fc800078e0211 */
[----:B0-----:R-:W-:-:S05]  /*1010*/  IMAD.WIDE R10, R17, 0x4, R10 ;  /* 0x00000004110a7825 */ /* 0x001fca00078e020a */
[----:B--2---:R0:W-:Y:S02]  /*1020*/  REDG.E.ADD.F32.FTZ.RN.STRONG.GPU desc[UR10][R10.64], R9 ;  /* 0x000000090a0079a6 */ /* 0x0041e4000c12f30a */
.L_x_31:
[----:B------:R-:W-:Y:S05]  /*1030*/  BSYNC.RECONVERGENT B1 ;  /* 0x0000000000017941 */ /* 0x000fea0003800200 */
.L_x_30:
[----:B0-----:R-:W2:Y:S02]  /*1040*/  LDG.E R9, desc[UR10][R2.64+0xc] ;  /* 0x00000c0a02097981 */ /* 0x001ea4000c1e1900 */
[----:B--2---:R-:W-:-:S05]  /*1050*/  IMAD.WIDE R4, R9, 0x4, R4 ;  /* 0x0000000409047825 */ /* 0x004fca00078e0204 */
[----:B------:R-:W2:Y:S01]  /*1060*/  LDG.E R8, desc[UR10][R4.64] ;  /* 0x0000000a04087981 */ /* 0x000ea2000c1e1900 */
[----:B------:R-:W-:Y:S01]  /*1070*/  BSSY.RECONVERGENT B1, `(.L_x_32) ;  /* 0x000000b000017945 */ /* 0x000fe20003800200 */
[----:B--2---:R-:W-:-:S04]  /*1080*/  ISETP.GE.AND P0, PT, R8, R6, PT ;  /* 0x000000060800720c */ /* 0x004fc80003f06270 */
[----:B------:R-:W-:-:S13]  /*1090*/  ISETP.LT.OR P0, PT, R8, RZ, P0 ;  /* 0x000000ff0800720c */ /* 0x000fda0000701670 */
[----:B------:R-:W-:Y:S05]  /*10a0*/  @P0 BRA `(.L_x_33) ;  /* 0x00000000001c0947 */ /* 0x000fea0003800000 */
[----:B------:R-:W0:Y:S08]  /*10b0*/  LDC.64 R2, c[0x0][0x390] ;  /* 0x0000e400ff027b82 */ /* 0x000e300000000a00 */
[----:B------:R-:W1:Y:S01]  /*10c0*/  LDC.64 R4, c[0x0][0x3a0] ;  /* 0x0000e800ff047b82 */ /* 0x000e620000000a00 */
[----:B0-----:R-:W-:-:S06]  /*10d0*/  IMAD.WIDE R2, R9, 0x4, R2 ;  /* 0x0000000409027825 */ /* 0x001fcc00078e0202 */
[----:B------:R-:W2:Y:S01]  /*10e0*/  LDG.E R3, desc[UR10][R2.64] ;  /* 0x0000000a02037981 */ /* 0x000ea2000c1e1900 */
[----:B------:R-:W-:-:S05]  /*10f0*/  IADD3 R9, PT, PT, R13, R8, RZ ;  /* 0x000000080d097210 */ /* 0x000fca0007ffe0ff */
[----:B-1----:R-:W-:-:S05]  /*1100*/  IMAD.WIDE R4, R9, 0x4, R4 ;  /* 0x0000000409047825 */ /* 0x002fca00078e0204 */
[----:B--2---:R0:W-:Y:S02]  /*1110*/  REDG.E.ADD.F32.FTZ.RN.STRONG.GPU desc[UR10][R4.64], R3 ;  /* 0x00000003040079a6 */ /* 0x0041e4000c12f30a */
.L_x_33:
[----:B------:R-:W-:Y:S05]  /*1120*/  BSYNC.RECONVERGENT B1 ;  /* 0x0000000000017941 */ /* 0x000fea0003800200 */
.L_x_32:
[----:B------:R-:W-:-:S07]  /*1130*/  IADD3 R15, PT, PT, R15, 0x4, RZ ;  /* 0x000000040f0f7810 */ /* 0x000fce0007ffe0ff */
.L_x_25:
[----:B------:R-:W-:Y:S05]  /*1140*/  BSYNC.RECONVERGENT B0 ;  /* 0x0000000000007941 */ /* 0x000fea0003800200 */
.L_x_24:
[----:B------:R-:W-:-:S13]  /*1150*/  ISETP.NE.AND P0, PT, R7, RZ, PT ;  /* 0x000000ff0700720c */ /* 0x000fda0003f05270 */
[----:B------:R-:W-:Y:S05]  /*1160*/  @!P0 EXIT ;  /* 0x000000000000894d */ /* 0x000fea0003800000 */
[----:B------:R-:W-:Y:S01]  /*1170*/  ISETP.NE.AND P0, PT, R7, 0x1, PT ;  /* 0x000000010700780c */ /* 0x000fe20003f05270 */
[----:B------:R-:W-:-:S12]  /*1180*/  BSSY.RECONVERGENT B0, `(.L_x_34) ;  /* 0x0000026000007945 */ /* 0x000fd80003800200 */
        /* <DEDUP_REMOVED lines=20> */
.L_x_37:
[----:B------:R-:W-:Y:S05]  /*12d0*/  BSYNC.RECONVERGENT B1 ;  /* 0x0000000000017941 */ /* 0x000fea0003800200 */
.L_x_36:
[----:B------:R-:W2:Y:S02]  /*12e0*/  LDG.E R5, desc[UR10][R4.64+0x4] ;  /* 0x0000040a04057981 */ /* 0x000ea4000c1e1900 */
[----:B--2---:R-:W-:-:S05]  /*12f0*/  IMAD.WIDE R2, R5, 0x4, R2 ;  /* 0x0000000405027825 */ /* 0x004fca00078e0202 */
[----:B------:R-:W2:Y:S01]  /*1300*/  LDG.E R6, desc[UR10][R2.64] ;  /* 0x0000000a02067981 */ /* 0x000ea2000c1e1900 */
[----:B------:R-:W-:Y:S01]  /*1310*/  BSSY.RECONVERGENT B1, `(.L_x_38) ;  /* 0x000000b000017945 */ /* 0x000fe20003800200 */
[----:B--2---:R-:W-:-:S04]  /*1320*/  ISETP.GE.AND P0, PT, R6, R17, PT ;  /* 0x000000110600720c */ /* 0x004fc80003f06270 */
[----:B------:R-:W-:-:S13]  /*1330*/  ISETP.LT.OR P0, PT, R6, RZ, P0 ;  /* 0x000000ff0600720c */ /* 0x000fda0000701670 */
[----:B------:R-:W-:Y:S05]  /*1340*/  @P0 BRA `(.L_x_39) ;  /* 0x00000000001c0947 */ /* 0x000fea0003800000 */
[----:B------:R-:W1:Y:S02]  /*1350*/  LDC.64 R2, c[0x0][0x390] ;  /* 0x0000e400ff027b82 */ /* 0x000e640000000a00 */
[----:B-1----:R-:W-:-:S06]  /*1360*/  IMAD.WIDE R2, R5, 0x4, R2 ;  /* 0x0000000405027825 */ /* 0x002fcc00078e0202 */
[----:B------:R-:W1:Y:S01]  /*1370*/  LDC.64 R4, c[0x0][0x3a0] ;  /* 0x0000e800ff047b82 */ /* 0x000e620000000a00 */
[----:B------:R-:W2:Y:S01]  /*1380*/  LDG.E R3, desc[UR10][R2.64] ;  /* 0x0000000a02037981 */ /* 0x000ea2000c1e1900 */
[----:B0-----:R-:W-:-:S05]  /*1390*/  IADD3 R7, PT, PT, R13, R6, RZ ;  /* 0x000000060d077210 */ /* 0x001fca0007ffe0ff */
[----:B-1----:R-:W-:-:S05]  /*13a0*/  IMAD.WIDE R4, R7, 0x4, R4 ;  /* 0x0000000407047825 */ /* 0x002fca00078e0204 */
[----:B--2---:R1:W-:Y:S02]  /*13b0*/  REDG.E.ADD.F32.FTZ.RN.STRONG.GPU desc[UR10][R4.64], R3 ;  /* 0x00000003040079a6 */ /* 0x0043e4000c12f30a */
.L_x_39:
[----:B------:R-:W-:Y:S05]  /*13c0*/  BSYNC.RECONVERGENT B1 ;  /* 0x0000000000017941 */ /* 0x000fea0003800200 */
.L_x_38:
[----:B------:R-:W-:-:S07]  /*13d0*/  VIADD R15, R15, 0x2 ;  /* 0x000000020f0f7836 */ /* 0x000fce0000000000 */
.L_x_35:
[----:B------:R-:W-:Y:S05]  /*13e0*/  BSYNC.RECONVERGENT B0 ;  /* 0x0000000000007941 */ /* 0x000fea0003800200 */
.L_x_34:
[----:B------:R-:W-:-:S04]  /*13f0*/  LOP3.LUT R0, R0, 0x1, RZ, 0xc0, !PT ;  /* 0x0000000100007812 */ /* 0x000fc800078ec0ff */
[----:B------:R-:W-:-:S13]  /*1400*/  ISETP.NE.U32.AND P0, PT, R0, 0x1, PT ;  /* 0x000000010000780c */ /* 0x000fda0003f05070 */
[----:B------:R-:W-:Y:S05]  /*1410*/  @P0 EXIT ;  /* 0x000000000000094d */ /* 0x000fea0003800000 */
[----:B012---:R-:W0:Y:S01]  /*1420*/  LDC.64 R2, c[0x0][0x380] ;  /* 0x0000e000ff027b82 */ /* 0x007e220000000a00 */
[----:B------:R-:W-:Y:S01]  /*1430*/  IADD3 R15, PT, PT, R12, R15, RZ ;  /* 0x0000000f0c0f7210 */ /* 0x000fe20007ffe0ff */
[----:B------:R-:W1:Y:S06]  /*1440*/  LDCU UR4, c[0x0][0x3ac] ;  /* 0x00007580ff0477ac */ /* 0x000e6c0008000800 */
[----:B------:R-:W2:Y:S01]  /*1450*/  LDC.64 R4, c[0x0][0x398] ;  /* 0x0000e600ff047b82 */ /* 0x000ea20000000a00 */
[----:B0-----:R-:W-:-:S05]  /*1460*/  IMAD.WIDE R2, R15, 0x4, R2 ;  /* 0x000000040f027825 */ /* 0x001fca00078e0202 */
[----:B------:R-:W2:Y:S02]  /*1470*/  LDG.E R7, desc[UR10][R2.64] ;  /* 0x0000000a02077981 */ /* 0x000ea4000c1e1900 */
[----:B--2---:R-:W-:-:S05]  /*1480*/  IMAD.WIDE R4, R7, 0x4, R4 ;  /* 0x0000000407047825 */ /* 0x004fca00078e0204 */
[----:B------:R-:W1:Y:S02]  /*1490*/  LDG.E R0, desc[UR10][R4.64] ;  /* 0x0000000a04007981 */ /* 0x000e64000c1e1900 */
[----:B-1----:R-:W-:-:S04]  /*14a0*/  ISETP.GE.AND P0, PT, R0, UR4, PT ;  /* 0x0000000400007c0c */ /* 0x002fc8000bf06270 */
[----:B------:R-:W-:-:S13]  /*14b0*/  ISETP.LT.OR P0, PT, R0, RZ, P0 ;  /* 0x000000ff0000720c */ /* 0x000fda0000701670 */
[----:B------:R-:W-:Y:S05]  /*14c0*/  @P0 EXIT ;  /* 0x000000000000094d */ /* 0x000fea0003800000 */
[----:B------:R-:W0:Y:S08]  /*14d0*/  LDC.64 R2, c[0x0][0x390] ;  /* 0x0000e400ff027b82 */ /* 0x000e300000000a00 */
[----:B------:R-:W1:Y:S01]  /*14e0*/  LDC.64 R4, c[0x0][0x3a0] ;  /* 0x0000e800ff047b82 */ /* 0x000e620000000a00 */
[----:B0-----:R-:W-:-:S06]  /*14f0*/  IMAD.WIDE R2, R7, 0x4, R2 ;  /* 0x0000000407027825 */ /* 0x001fcc00078e0202 */
[----:B------:R-:W2:Y:S01]  /*1500*/  LDG.E R3, desc[UR10][R2.64] ;  /* 0x0000000a02037981 */ /* 0x000ea2000c1e1900 */
[----:B------:R-:W-:-:S05]  /*1510*/  IADD3 R13, PT, PT, R13, R0, RZ ;  /* 0x000000000d0d7210 */ /* 0x000fca0007ffe0ff */
[----:B-1----:R-:W-:-:S05]  /*1520*/  IMAD.WIDE R4, R13, 0x4, R4 ;  /* 0x000000040d047825 */ /* 0x002fca00078e0204 */
[----:B--2---:R-:W-:Y:S01]  /*1530*/  REDG.E.ADD.F32.FTZ.RN.STRONG.GPU desc[UR10][R4.64], R3 ;  /* 0x00000003040079a6 */ /* 0x004fe2000c12f30a */
[----:B------:R-:W-:Y:S05]  /*1540*/  EXIT ;  /* 0x000000000000794d */ /* 0x000fea0003800000 */
.L_x_40:
[----:B------:R-:W-:-:S00]  /*1550*/  BRA `(.L_x_40) ;  /* 0xfffffffc00fc7947 */ /* 0x000fc0000383ffff */
[----:B------:R-:W-:-:S00]  /*1560*/  NOP ;  /* 0x0000000000007918 */ /* 0x000fc00000000000 */
        /* <DEDUP_REMOVED lines=9> */
.L_x_67:


//--------------------- .text._Z28computeSemanticWeightsKernelPKfS0_S0_Pfif --------------------------
	.section	.text._Z28computeSemanticWeightsKernelPKfS0_S0_Pfif,"ax",@progbits
	.align	128
        .global         _Z28computeSemanticWeightsKernelPKfS0_S0_Pfif
        .type           _Z28computeSemanticWeightsKernelPKfS0_S0_Pfif,@function
        .size           _Z28computeSemanticWeightsKernelPKfS0_S0_Pfif,(.L_x_66 - _Z28computeSemanticWeightsKernelPKfS0_S0_Pfif)
        .other          _Z28computeSemanticWeightsKernelPKfS0_S0_Pfif,@"STO_CUDA_ENTRY STV_DEFAULT"
_Z28computeSemanticWeightsKernelPKfS0_S0_Pfif:
.text._Z28computeSemanticWeightsKernelPKfS0_S0_Pfif:
        /* <DEDUP_REMOVED lines=9> */
[----:B------:R-:W1:Y:S07]  /*0090*/  LDCU.64 UR4, c[0x0][0x358] ;  /* 0x00006b00ff0477ac */ /* 0x000e6e0008000a00 */
[----:B------:R-:W2:Y:S01]  /*00a0*/  LDC R9, c[0x0][0x3a4] ;  /* 0x0000e900ff097b82 */ /* 0x000ea20000000800 */
[----:B0-----:R-:W-:-:S05]  /*00b0*/  IMAD.WIDE R2, R4, 0x4, R2 ;  /* 0x0000000404027825 */ /* 0x001fca00078e0202 */
[----:B-1----:R-:W3:Y:S01]  /*00c0*/  LDG.E R0, desc[UR4][R2.64] ;  /* 0x0000000402007981 */ /* 0x002ee2000c1e1900 */
[----:B------:R-:W-:Y:S01]  /*00d0*/  BSSY.RECONVERGENT B0, `(.L_x_41) ;  /* 0x000000c000007945 */ /* 0x000fe20003800200 */
[----:B--2---:R-:W0:Y:S02]  /*00e0*/  MUFU.RCP R5, R9 ;  /* 0x0000000900057308 */ /* 0x004e240000001000 */
[----:B0-----:R-:W-:-:S04]  /*00f0*/  FFMA R6, R5, -R9, 1 ;  /* 0x3f80000005067423 */ /* 0x001fc80000000809 */
[----:B------:R-:W-:Y:S02]  /*0100*/  FFMA R5, R5, R6, R5 ;  /* 0x0000000605057223 */ /* 0x000fe40000000005 */
[----:B---3--:R-:W0:Y:S02]  /*0110*/  FCHK P0, R0, R9 ;  /* 0x0000000900007302 */ /* 0x008e240000000000 */
[----:B------:R-:W-:-:S04]  /*0120*/  FFMA R6, R0, R5, RZ ;  /* 0x0000000500067223 */ /* 0x000fc800000000ff */
[----:B------:R-:W-:-:S04]  /*0130*/  FFMA R7, R6, -R9, R0 ;  /* 0x8000000906077223 */ /* 0x000fc80000000000 */
[----:B------:R-:W-:Y:S01]  /*0140*/  FFMA R5, R5, R7, R6 ;  /* 0x0000000705057223 */ /* 0x000fe20000000006 */
[----:B0-----:R-:W-:Y:S06]  /*0150*/  @!P0 BRA `(.L_x_42) ;  /* 0x00000000000c8947 */ /* 0x001fec0003800000 */
[----:B------:R-:W-:-:S07]  /*0160*/  MOV R2, 0x180 ;  /* 0x0000018000027802 */ /* 0x000fce0000000f00 */
[----:B------:R-:W-:Y:S05]  /*0170*/  CALL.REL.NOINC `($__internal_1_$__cuda_sm3x_div_rn_noftz_f32_slowpath) ;  /* 0x00000004004c7944 */ /* 0x000fea0003c00000 */
[----:B------:R-:W-:-:S07]  /*0180*/  IMAD.MOV.U32 R5, RZ, RZ, R0 ;  /* 0x000000ffff057224 */ /* 0x000fce00078e0000 */
.L_x_42:
[----:B------:R-:W-:Y:S05]  /*0190*/  BSYNC.RECONVERGENT B0 ;  /* 0x0000000000007941 */ /* 0x000fea0003800200 */
.L_x_41:
[----:B------:R-:W-:Y:S01]  /*01a0*/  IMAD.MOV.U32 R0, RZ, RZ, 0x3bbb989d ;  /* 0x3bbb989dff007424 */ /* 0x000fe200078e00ff */
[----:B------:R-:W-:Y:S01]  /*01b0*/  BSSY.RECONVERGENT B0, `(.L_x_43) ;  /* 0x0000016000007945 */ /* 0x000fe20003800200 */
[----:B------:R-:W-:Y:S02]  /*01c0*/  IMAD.MOV.U32 R3, RZ, RZ, 0x437c0000 ;  /* 0x437c0000ff037424 */ /* 0x000fe400078e00ff */
[----:B------:R-:W-:-:S04]  /*01d0*/  FFMA.SAT R0, R5, R0, 0.5 ;  /* 0x3f00000005007423 */ /* 0x000fc80000002000 */
[----:B------:R-:W-:-:S04]  /*01e0*/  FFMA.RM R0, R0, R3, 12582913 ;  /* 0x4b40000100007423 */ /* 0x000fc80000004003 */
[C---:B------:R-:W-:Y:S01]  /*01f0*/  FADD R2, R0.reuse, -12583039 ;  /* 0xcb40007f00027421 */ /* 0x040fe20000000000 */
[----:B------:R-:W-:-:S03]  /*0200*/  IMAD.SHL.U32 R0, R0, 0x800000, RZ ;  /* 0x0080000000007824 */ /* 0x000fc600078e00ff */
[----:B------:R-:W-:-:S04]  /*0210*/  FFMA R2, R5, 1.4426950216293334961, -R2 ;  /* 0x3fb8aa3b05027823 */ /* 0x000fc80000000802 */
[----:B------:R-:W-:-:S04]  /*0220*/  FFMA R2, R5, 1.925963033500011079e-08, R2 ;  /* 0x32a5706005027823 */ /* 0x000fc80000000002 */
[----:B------:R-:W0:Y:S02]  /*0230*/  MUFU.EX2 R3, R2 ;  /* 0x0000000200037308 */ /* 0x000e240000000800 */
[----:B0-----:R-:W-:-:S04]  /*0240*/  FFMA R8, R0, R3, 1 ;  /* 0x3f80000000087423 */ /* 0x001fc80000000003 */
[----:B------:R-:W-:-:S05]  /*0250*/  VIADD R0, R8, 0x1800000 ;  /* 0x0180000008007836 */ /* 0x000fca0000000000 */
[----:B------:R-:W-:-:S04]  /*0260*/  LOP3.LUT R0, R0, 0x7f800000, RZ, 0xc0, !PT ;  /* 0x7f80000000007812 */ /* 0x000fc800078ec0ff */
[----:B------:R-:W-:-:S13]  /*0270*/  ISETP.GT.U32.AND P0, PT, R0, 0x1ffffff, PT ;  /* 0x01ffffff0000780c */ /* 0x000fda0003f04070 */
[----:B------:R-:W-:Y:S05]  /*0280*/  @P0 BRA `(.L_x_44) ;  /* 0x0000000000100947 */ /* 0x000fea0003800000 */
[----:B------:R-:W-:-:S07]  /*0290*/  MOV R6, 0x2b0 ;  /* 0x000002b000067802 */ /* 0x000fce0000000f00 */
[----:B------:R-:W-:Y:S05]  /*02a0*/  CALL.REL.NOINC `($__internal_0_$__cuda_sm20_rcp_rn_f32_slowpath) ;  /* 0x00000000002c7944 */ /* 0x000fea0003c00000 */
[----:B------:R-:W-:Y:S01]  /*02b0*/  IMAD.MOV.U32 R7, RZ, RZ, R3 ;  /* 0x000000ffff077224 */ /* 0x000fe200078e0003 */
[----:B------:R-:W-:Y:S06]  /*02c0*/  BRA `(.L_x_45) ;  /* 0x0000000000107947 */ /* 0x000fec0003800000 */
.L_x_44:
[----:B------:R-:W0:Y:S02]  /*02d0*/  MUFU.RCP R7, R8 ;  /* 0x0000000800077308 */ /* 0x000e240000001000 */
[----:B0-----:R-:W-:-:S04]  /*02e0*/  FFMA R0, R8, R7, -1 ;  /* 0xbf80000008007423 */ /* 0x001fc80000000007 */
[----:B------:R-:W-:-:S04]  /*02f0*/  FADD.FTZ R0, -R0, -RZ ;  /* 0x800000ff00007221 */ /* 0x000fc80000010100 */
[----:B------:R-:W-:-:S07]  /*0300*/  FFMA R7, R7, R0, R7 ;  /* 0x0000000007077223 */ /* 0x000fce0000000007 */
.L_x_45:
[----:B------:R-:W-:Y:S05]  /*0310*/  BSYNC.RECONVERGENT B0 ;  /* 0x0000000000007941 */ /* 0x000fea0003800200 */
.L_x_43:
[----:B------:R-:W0:Y:S02]  /*0320*/  LDC.64 R2, c[0x0][0x398] ;  /* 0x0000e600ff027b82 */ /* 0x000e240000000a00 */
[----:B0-----:R-:W-:-:S05]  /*0330*/  IMAD.WIDE R4, R4, 0x4, R2 ;  /* 0x0000000404047825 */ /* 0x001fca00078e0202 */
[----:B------:R-:W-:Y:S01]  /*0340*/  STG.E desc[UR4][R4.64], R7 ;  /* 0x0000000704007986 */ /* 0x000fe2000c101904 */
[----:B------:R-:W-:Y:S05]  /*0350*/  EXIT ;  /* 0x000000000000794d */ /* 0x000fea0003800000 */
        .weak           $__internal_0_$__cuda_sm20_rcp_rn_f32_slowpath
        .type           $__internal_0_$__cuda_sm20_rcp_rn_f32_slowpath,@function
        .size           $__internal_0_$__cuda_sm20_rcp_rn_f32_slowpath,($__internal_1_$__cuda_sm3x_div_rn_noftz_f32_slowpath - $__internal_0_$__cuda_sm20_rcp_rn_f32_slowpath)
$__internal_0_$__cuda_sm20_rcp_rn_f32_slowpath:
[----:B------:R-:W-:Y:S01]  /*0360*/  IMAD.SHL.U32 R0, R8, 0x2, RZ ;  /* 0x0000000208007824 */ /* 0x000fe200078e00ff */
[----:B------:R-:W-:Y:S04]  /*0370*/  BSSY.RECONVERGENT B1, `(.L_x_46) ;  /* 0x0000031000017945 */ /* 0x000fe80003800200 */
[----:B------:R-:W-:Y:S01]  /*0380*/  SHF.R.U32.HI R7, RZ, 0x18, R0 ;  /* 0x00000018ff077819 */ /* 0x000fe20000011600 */
[----:B------:R-:W-:-:S03]  /*0390*/  IMAD.MOV.U32 R0, RZ, RZ, R8 ;  /* 0x000000ffff007224 */ /* 0x000fc600078e0008 */
[----:B------:R-:W-:-:S13]  /*03a0*/  ISETP.NE.U32.AND P0, PT, R7, RZ, PT ;  /* 0x000000ff0700720c */ /* 0x000fda0003f05070 */
[----:B------:R-:W-:Y:S05]  /*03b0*/  @P0 BRA `(.L_x_47) ;  /* 0x0000000000280947 */ /* 0x000fea0003800000 */
[----:B------:R-:W-:-:S05]  /*03c0*/  IMAD.SHL.U32 R2, R0, 0x2, RZ ;  /* 0x0000000200027824 */ /* 0x000fca00078e00ff */
[----:B------:R-:W-:-:S13]  /*03d0*/  ISETP.NE.AND P0, PT, R2, RZ, PT ;  /* 0x000000ff0200720c */ /* 0x000fda0003f05270 */
[----:B------:R-:W-:Y:S01]  /*03e0*/  @P0 FFMA R5, R0, 1.84467440737095516160e+19, RZ ;  /* 0x5f80000000050823 */ /* 0x000fe200000000ff */
[----:B------:R-:W-:Y:S08]  /*03f0*/  @!P0 MUFU.RCP R3, R0 ;  /* 0x0000000000038308 */ /* 0x000ff00000001000 */
[----:B------:R-:W0:Y:S02]  /*0400*/  @P0 MUFU.RCP R2, R5 ;  /* 0x0000000500020308 */ /* 0x000e240000001000 */
[----:B0-----:R-:W-:-:S04]  /*0410*/  @P0 FFMA R7, R5, R2, -1 ;  /* 0xbf80000005070423 */ /* 0x001fc80000000002 */
[----:B------:R-:W-:-:S04]  /*0420*/  @P0 FADD.FTZ R7, -R7, -RZ ;  /* 0x800000ff07070221 */ /* 0x000fc80000010100 */
[----:B------:R-:W-:-:S04]  /*0430*/  @P0 FFMA R2, R2, R7, R2 ;  /* 0x0000000702020223 */ /* 0x000fc80000000002 */
[----:B------:R-:W-:Y:S01]  /*0440*/  @P0 FFMA R3, R2, 1.84467440737095516160e+19, RZ ;  /* 0x5f80000002030823 */ /* 0x000fe200000000ff */
[----:B------:R-:W-:Y:S06]  /*0450*/  BRA `(.L_x_48) ;  /* 0x0000000000887947 */ /* 0x000fec0003800000 */
.L_x_47:
[----:B------:R-:W-:-:S05]  /*0460*/  VIADD R9, R7, 0xffffff03 ;  /* 0xffffff0307097836 */ /* 0x000fca0000000000 */
[----:B------:R-:W-:-:S13]  /*0470*/  ISETP.GT.U32.AND P0, PT, R9, 0x1, PT ;  /* 0x000000010900780c */ /* 0x000fda0003f04070 */
[----:B------:R-:W-:Y:S05]  /*0480*/  @P0 BRA `(.L_x_49) ;  /* 0x0000000000780947 */ /* 0x000fea0003800000 */
[----:B------:R-:W-:Y:S01]  /*0490*/  LOP3.LUT R2, R0, 0x7fffff, RZ, 0xc0, !PT ;  /* 0x007fffff00027812 */ /* 0x000fe200078ec0ff */
[----:B------:R-:W-:-:S03]  /*04a0*/  IMAD.MOV.U32 R10, RZ, RZ, 0x3 ;  /* 0x00000003ff0a7424 */ /* 0x000fc600078e00ff */
[----:B------:R-:W-:Y:S02]  /*04b0*/  LOP3.LUT R2, R2, 0x3f800000, RZ, 0xfc, !PT ;  /* 0x3f80000002027812 */ /* 0x000fe400078efcff */
[----:B------:R-:W-:Y:S02]  /*04c0*/  SHF.L.U32 R10, R10, R9, RZ ;  /* 0x000000090a0a7219 */ /* 0x000fe400000006ff */
[----:B------:R-:W0:Y:S02]  /*04d0*/  MUFU.RCP R3, R2 ;  /* 0x0000000200037308 */ /* 0x000e240000001000 */
[----:B0-----:R-:W-:-:S04]  /*04e0*/  FFMA R5, R2, R3, -1 ;  /* 0xbf80000002057423 */ /* 0x001fc80000000003 */
[----:B------:R-:W-:-:S04]  /*04f0*/  FADD.FTZ R8, -R5, -RZ ;  /* 0x800000ff05087221 */ /* 0x000fc80000010100 */
[CCC-:B------:R-:W-:Y:S01]  /*0500*/  FFMA.RM R5, R3.reuse, R8.reuse, R3.reuse ;  /* 0x0000000803057223 */ /* 0x1c0fe20000004003 */
[----:B------:R-:W-:-:S04]  /*0510*/  FFMA.RP R8, R3, R8, R3 ;  /* 0x0000000803087223 */ /* 0x000fc80000008003 */
[C---:B------:R-:W-:Y:S02]  /*0520*/  LOP3.LUT R3, R5.reuse, 0x7fffff, RZ, 0xc0, !PT ;  /* 0x007fffff05037812 */ /* 0x040fe400078ec0ff */
[----:B------:R-:W-:Y:S02]  /*0530*/  FSETP.NEU.FTZ.AND P0, PT, R5, R8, PT ;  /* 0x000000080500720b */ /* 0x000fe40003f1d000 */
[----:B------:R-:W-:Y:S02]  /*0540*/  LOP3.LUT R3, R3, 0x800000, RZ, 0xfc, !PT ;  /* 0x0080000003037812 */ /* 0x000fe400078efcff */
[----:B------:R-:W-:Y:S02]  /*0550*/  SEL R5, RZ, 0xffffffff, !P0 ;  /* 0xffffffffff057807 */ /* 0x000fe40004000000 */
[----:B------:R-:W-:-:S03]  /*0560*/  LOP3.LUT R10, R10, R3, RZ, 0xc0, !PT ;  /* 0x000000030a0a7212 */ /* 0x000fc600078ec0ff */
[----:B------:R-:W-:Y:S01]  /*0570*/  IMAD.MOV R2, RZ, RZ, -R5 ;  /* 0x000000ffff027224 */ /* 0x000fe200078e0a05 */
[----:B------:R-:W-:-:S04]  /*0580*/  SHF.R.U32.HI R10, RZ, R9, R10 ;  /* 0x00000009ff0a7219 */ /* 0x000fc8000001160a */
[----:B------:R-:W-:Y:S02]  /*0590*/  LOP3.LUT P1, RZ, R2, R9, R3, 0xf8, !PT ;  /* 0x0000000902ff7212 */ /* 0x000fe4000782f803 */
[C---:B------:R-:W-:Y:S02]  /*05a0*/  LOP3.LUT P0, RZ, R10.reuse, 0x1, RZ, 0xc0, !PT ;  /* 0x000000010aff7812 */ /* 0x040fe4000780c0ff */
[----:B------:R-:W-:-:S04]  /*05b0*/  LOP3.LUT P2, RZ, R10, 0x2, RZ, 0xc0, !PT ;  /* 0x000000020aff7812 */ /* 0x000fc8000784c0ff */
[----:B------:R-:W-:Y:S02]  /*05c0*/  PLOP3.LUT P0, PT, P0, P1, P2, 0xe0, 0x0 ;  /* 0x000000000000781c */ /* 0x000fe40000703c20 */
[----:B------:R-:W-:Y:S02]  /*05d0*/  LOP3.LUT P1, RZ, R0, 0x7fffff, RZ, 0xc0, !PT ;  /* 0x007fffff00ff7812 */ /* 0x000fe4000782c0ff */
[----:B------:R-:W-:-:S05]  /*05e0*/  SEL R2, RZ, 0x1, !P0 ;  /* 0x00000001ff027807 */ /* 0x000fca0004000000 */
[----:B------:R-:W-:-:S05]  /*05f0*/  IMAD.MOV R2, RZ, RZ, -R2 ;  /* 0x000000ffff027224 */ /* 0x000fca00078e0a02 */
[----:B------:R-:W-:Y:S01]  /*0600*/  ISETP.GE.AND P0, PT, R2, RZ, PT ;  /* 0x000000ff0200720c */ /* 0x000fe20003f06270 */
[----:B------:R-:W-:-:S05]  /*0610*/  VIADD R2, R7, 0xffffff04 ;  /* 0xffffff0407027836 */ /* 0x000fca0000000000 */
[----:B------:R-:W-:-:S07]  /*0620*/  SHF.R.U32.HI R3, RZ, R2, R3 ;  /* 0x00000002ff037219 */ /* 0x000fce0000011603 */
[----:B------:R-:W-:-:S04]  /*0630*/  @!P0 VIADD R3, R3, 0x1 ;  /* 0x0000000103038836 */ /* 0x000fc80000000000 */
[----:B------:R-:W-:-:S05]  /*0640*/  @!P1 IMAD.SHL.U32 R3, R3, 0x2, RZ ;  /* 0x0000000203039824 */ /* 0x000fca00078e00ff */
[----:B------:R-:W-:Y:S01]  /*0650*/  LOP3.LUT R3, R3, 0x80000000, R0, 0xf8, !PT ;  /* 0x8000000003037812 */ /* 0x000fe200078ef800 */
[----:B------:R-:W-:Y:S06]  /*0660*/  BRA `(.L_x_48) ;  /* 0x0000000000047947 */ /* 0x000fec0003800000 */
.L_x_49:
[----:B------:R0:W1:Y:S02]  /*0670*/  MUFU.RCP R3, R0 ;  /* 0x0000000000037308 */ /* 0x0000640000001000 */
.L_x_48:
[----:B------:R-:W-:Y:S05]  /*0680*/  BSYNC.RECONVERGENT B1 ;  /* 0x0000000000017941 */ /* 0x000fea0003800200 */
.L_x_46:
[----:B------:R-:W-:-:S04]  /*0690*/  IMAD.MOV.U32 R7, RZ, RZ, 0x0 ;  /* 0x00000000ff077424 */ /* 0x000fc800078e00ff */
[----:B01----:R-:W-:Y:S05]  /*06a0*/  RET.REL.NODEC R6 `(_Z28computeSemanticWeightsKernelPKfS0_S0_Pfif) ;  /* 0xfffffff806547950 */ /* 0x003fea0003c3ffff */
        .weak           $__internal_1_$__cuda_sm3x_div_rn_noftz_f32_slowpath
        .type           $__internal_1_$__cuda_sm3x_div_rn_noftz_f32_slowpath,@function
        .size           $__internal_1_$__cuda_sm3x_div_rn_noftz_f32_slowpath,(.L_x_66 - $__internal_1_$__cuda_sm3x_div_rn_noftz_f32_slowpath)
$__internal_1_$__cuda_sm3x_div_rn_noftz_f32_slowpath:
[----:B------:R-:W0:Y:S01]  /*06b0*/  LDC R3, c[0x0][0x3a4] ;  /* 0x0000e900ff037b82 */ /* 0x000e220000000800 */
[--C-:B------:R-:W-:Y:S01]  /*06c0*/  SHF.R.U32.HI R5, RZ, 0x17, R0.reuse ;  /* 0x00000017ff057819 */ /* 0x100fe20000011600 */
[----:B------:R-:W1:Y:S01]  /*06d0*/  LDCU UR6, c[0x0][0x3a4] ;  /* 0x00007480ff0677ac */ /* 0x000e620008000800 */
[----:B------:R-:W-:Y:S01]  /*06e0*/  BSSY.RECONVERGENT B1, `(.L_x_50) ;  /* 0x0000064000017945 */ /* 0x000fe20003800200 */
[----:B------:R-:W-:Y:S01]  /*06f0*/  IMAD.MOV.U32 R7, RZ, RZ, R0 ;  /* 0x000000ffff077224 */ /* 0x000fe200078e0000 */
[----:B------:R-:W-:-:S05]  /*0700*/  LOP3.LUT R5, R5, 0xff, RZ, 0xc0, !PT ;  /* 0x000000ff05057812 */ /* 0x000fca00078ec0ff */
[----:B------:R-:W-:Y:S02]  /*0710*/  VIADD R10, R5, 0xffffffff ;  /* 0xffffffff050a7836 */ /* 0x000fe40000000000 */
[----:B-1----:R-:W-:Y:S01]  /*0720*/  IMAD.U32 R8, RZ, RZ, UR6 ;  /* 0x00000006ff087e24 */ /* 0x002fe2000f8e00ff */
[----:B0-----:R-:W-:-:S04]  /*0730*/  SHF.R.U32.HI R6, RZ, 0x17, R3 ;  /* 0x00000017ff067819 */ /* 0x001fc80000011603 */
[----:B------:R-:W-:-:S04]  /*0740*/  LOP3.LUT R6, R6, 0xff, RZ, 0xc0, !PT ;  /* 0x000000ff06067812 */ /* 0x000fc800078ec0ff */
[----:B------:R-:W-:-:S04]  /*0750*/  IADD3 R11, PT, PT, R6, -0x1, RZ ;  /* 0xffffffff060b7810 */ /* 0x000fc80007ffe0ff */
[----:B------:R-:W-:-:S04]  /*0760*/  ISETP.GT.U32.AND P0, PT, R11, 0xfd, PT ;  /* 0x000000fd0b00780c */ /* 0x000fc80003f04070 */
[----:B------:R-:W-:-:S13]  /*0770*/  ISETP.GT.U32.OR P0, PT, R10, 0xfd, P0 ;  /* 0x000000fd0a00780c */ /* 0x000fda0000704470 */
[----:B------:R-:W-:Y:S01]  /*0780*/  @!P0 IMAD.MOV.U32 R9, RZ, RZ, RZ ;  /* 0x000000ffff098224 */ /* 0x000fe200078e00ff */
[----:B------:R-:W-:Y:S06]  /*0790*/  @!P0 BRA `(.L_x_51) ;  /* 0x00000000005c8947 */ /* 0x000fec0003800000 */
[----:B------:R-:W-:Y:S02]  /*07a0*/  FSETP.GTU.FTZ.AND P1, PT, |R3|, +INF , PT ;  /* 0x7f8000000300780b */ /* 0x000fe40003f3c200 */
[----:B------:R-:W-:-:S04]  /*07b0*/  FSETP.GTU.FTZ.AND P0, PT, |R0|, +INF , PT ;  /* 0x7f8000000000780b */ /* 0x000fc80003f1c200 */
[----:B------:R-:W-:-:S13]  /*07c0*/  PLOP3.LUT P0, PT, P0, P1, PT, 0xf8, 0x8f ;  /* 0x00000000008f781c */ /* 0x000fda0000703f70 */
[----:B------:R-:W-:Y:S05]  /*07d0*/  @P0 BRA `(.L_x_52) ;  /* 0x00000004004c0947 */ /* 0x000fea0003800000 */
[----:B------:R-:W-:-:S13]  /*07e0*/  LOP3.LUT P0, RZ, R8, 0x7fffffff, R7, 0xc8, !PT ;  /* 0x7fffffff08ff7812 */ /* 0x000fda000780c807 */
[----:B------:R-:W-:Y:S05]  /*07f0*/  @!P0 BRA `(.L_x_53) ;  /* 0x00000004003c8947 */ /* 0x000fea0003800000 */
[C---:B------:R-:W-:Y:S02]  /*0800*/  FSETP.NEU.FTZ.AND P2, PT, |R0|.reuse, +INF , PT ;  /* 0x7f8000000000780b */ /* 0x040fe40003f5d200 */
[----:B------:R-:W-:Y:S02]  /*0810*/  FSETP.NEU.FTZ.AND P1, PT, |R3|, +INF , PT ;  /* 0x7f8000000300780b */ /* 0x000fe40003f3d200 */
[----:B------:R-:W-:-:S11]  /*0820*/  FSETP.NEU.FTZ.AND P0, PT, |R0|, +INF , PT ;  /* 0x7f8000000000780b */ /* 0x000fd60003f1d200 */
[----:B------:R-:W-:Y:S05]  /*0830*/  @!P1 BRA !P2, `(.L_x_53) ;  /* 0x00000004002c9947 */ /* 0x000fea0005000000 */
[----:B------:R-:W-:-:S04]  /*0840*/  LOP3.LUT P2, RZ, R7, 0x7fffffff, RZ, 0xc0, !PT ;  /* 0x7fffffff07ff7812 */ /* 0x000fc8000784c0ff */
[----:B------:R-:W-:-:S13]  /*0850*/  PLOP3.LUT P1, PT, P1, P2, PT, 0x2f, 0xf2 ;  /* 0x0000000000f2781c */ /* 0x000fda0000f24577 */
[----:B------:R-:W-:Y:S05]  /*0860*/  @P1 BRA `(.L_x_54) ;  /* 0x0000000400181947 */ /* 0x000fea0003800000 */
[----:B------:R-:W-:-:S04]  /*0870*/  LOP3.LUT P1, RZ, R8, 0x7fffffff, RZ, 0xc0, !PT ;  /* 0x7fffffff08ff7812 */ /* 0x000fc8000782c0ff */
[----:B------:R-:W-:-:S13]  /*0880*/  PLOP3.LUT P0, PT, P0, P1, PT, 0x2f, 0xf2 ;  /* 0x0000000000f2781c */ /* 0x000fda0000702577 */
[----:B------:R-:W-:Y:S05]  /*0890*/  @P0 BRA `(.L_x_55) ;  /* 0x0000000400000947 */ /* 0x000fea0003800000 */
[----:B------:R-:W-:Y:S02]  /*08a0*/  ISETP.GE.AND P0, PT, R10, RZ, PT ;  /* 0x000000ff0a00720c */ /* 0x000fe40003f06270 */
[----:B------:R-:W-:-:S11]  /*08b0*/  ISETP.GE.AND P1, PT, R11, RZ, PT ;  /* 0x000000ff0b00720c */ /* 0x000fd60003f26270 */
[----:B------:R-:W-:Y:S02]  /*08c0*/  @P0 IMAD.MOV.U32 R9, RZ, RZ, RZ ;  /* 0x000000ffff090224 */ /* 0x000fe400078e00ff */
[----:B------:R-:W-:Y:S01]  /*08d0*/  @!P0 FFMA R7, R0, 1.84467440737095516160e+19, RZ ;  /* 0x5f80000000078823 */ /* 0x000fe200000000ff */
[----:B------:R-:W-:Y:S02]  /*08e0*/  @!P0 IMAD.MOV.U32 R9, RZ, RZ, -0x40 ;  /* 0xffffffc0ff098424 */ /* 0x000fe400078e00ff */
[----:B------:R-:W-:Y:S02]  /*08f0*/  @!P1 FFMA R8, R3, 1.84467440737095516160e+19, RZ ;  /* 0x5f80000003089823 */ /* 0x000fe400000000ff */
[----:B------:R-:W-:-:S07]  /*0900*/  @!P1 VIADD R9, R9, 0x40 ;  /* 0x0000004009099836 */ /* 0x000fce0000000000 */
.L_x_51:
[----:B------:R-:W-:Y:S01]  /*0910*/  LEA R3, R6, 0xc0800000, 0x17 ;  /* 0xc080000006037811 */ /* 0x000fe200078eb8ff */
[----:B------:R-:W-:Y:S01]  /*0920*/  VIADD R5, R5, 0xffffff81 ;  /* 0xffffff8105057836 */ /* 0x000fe20000000000 */
[----:B------:R-:W-:Y:S03]  /*0930*/  BSSY.RECONVERGENT B2, `(.L_x_56) ;  /* 0x0000035000027945 */ /* 0x000fe60003800200 */
[----:B------:R-:W-:Y:S01]  /*0940*/  IMAD.IADD R3, R8, 0x1, -R3 ;  /* 0x0000000108037824 */ /* 0x000fe200078e0a03 */
[C---:B------:R-:W-:Y:S01]  /*0950*/  IADD3 R6, PT, PT, R5.reuse, 0x7f, -R6 ;  /* 0x0000007f05067810 */ /* 0x040fe20007ffe806 */
[----:B------:R-:W-:Y:S02]  /*0960*/  IMAD R0, R5, -0x800000, R7 ;  /* 0xff80000005007824 */ /* 0x000fe400078e0207 */
[----:B------:R-:W0:Y:S01]  /*0970*/  MUFU.RCP R8, R3 ;  /* 0x0000000300087308 */ /* 0x000e220000001000 */
[----:B------:R-:W-:Y:S01]  /*0980*/  FADD.FTZ R11, -R3, -RZ ;  /* 0x800000ff030b7221 */ /* 0x000fe20000010100 */
[----:B------:R-:W-:-:S03]  /*0990*/  IADD3 R6, PT, PT, R6, R9, RZ ;  /* 0x0000000906067210 */ /* 0x000fc60007ffe0ff */
[----:B0-----:R-:W-:-:S04]  /*09a0*/  FFMA R13, R8, R11, 1 ;  /* 0x3f800000080d7423 */ /* 0x001fc8000000000b */
[----:B------:R-:W-:-:S04]  /*09b0*/  FFMA R10, R8, R13, R8 ;  /* 0x0000000d080a7223 */ /* 0x000fc80000000008 */
[----:B------:R-:W-:-:S04]  /*09c0*/  FFMA R7, R0, R10, RZ ;  /* 0x0000000a00077223 */ /* 0x000fc800000000ff */
[----:B------:R-:W-:-:S04]  /*09d0*/  FFMA R8, R11, R7, R0 ;  /* 0x000000070b087223 */ /* 0x000fc80000000000 */
[----:B------:R-:W-:-:S04]  /*09e0*/  FFMA R7, R10, R8, R7 ;  /* 0x000000080a077223 */ /* 0x000fc80000000007 */
[----:B------:R-:W-:-:S04]  /*09f0*/  FFMA R8, R11, R7, R0 ;  /* 0x000000070b087223 */ /* 0x000fc80000000000 */
[----:B------:R-:W-:-:S05]  /*0a00*/  FFMA R0, R10, R8, R7 ;  /* 0x000000080a007223 */ /* 0x000fca0000000007 */
[----:B------:R-:W-:-:S04]  /*0a10*/  SHF.R.U32.HI R3, RZ, 0x17, R0 ;  /* 0x00000017ff037819 */ /* 0x000fc80000011600 */
[----:B------:R-:W-:-:S05]  /*0a20*/  LOP3.LUT R3, R3, 0xff, RZ, 0xc0, !PT ;  /* 0x000000ff03037812 */ /* 0x000fca00078ec0ff */
[----:B------:R-:W-:-:S04]  /*0a30*/  IMAD.IADD R9, R3, 0x1, R6 ;  /* 0x0000000103097824 */ /* 0x000fc800078e0206 */
[----:B------:R-:W-:-:S05]  /*0a40*/  VIADD R3, R9, 0xffffffff ;  /* 0xffffffff09037836 */ /* 0x000fca0000000000 */
[----:B------:R-:W-:-:S13]  /*0a50*/  ISETP.GE.U32.AND P0, PT, R3, 0xfe, PT ;  /* 0x000000fe0300780c */ /* 0x000fda0003f06070 */
[----:B------:R-:W-:Y:S05]  /*0a60*/  @!P0 BRA `(.L_x_57) ;  /* 0x0000000000808947 */ /* 0x000fea0003800000 */
[----:B------:R-:W-:-:S13]  /*0a70*/  ISETP.GT.AND P0, PT, R9, 0xfe, PT ;  /* 0x000000fe0900780c */ /* 0x000fda0003f04270 */
[----:B------:R-:W-:Y:S05]  /*0a80*/  @P0 BRA `(.L_x_58) ;  /* 0x00000000006c0947 */ /* 0x000fea0003800000 */
[----:B------:R-:W-:-:S13]  /*0a90*/  ISETP.GE.AND P0, PT, R9, 0x1, PT ;  /* 0x000000010900780c */ /* 0x000fda0003f06270 */
[----:B------:R-:W-:Y:S05]  /*0aa0*/  @P0 BRA `(.L_x_59) ;  /* 0x0000000000740947 */ /* 0x000fea0003800000 */
[----:B------:R-:W-:Y:S02]  /*0ab0*/  ISETP.GE.AND P0, PT, R9, -0x18, PT ;  /* 0xffffffe80900780c */ /* 0x000fe40003f06270 */
[----:B------:R-:W-:-:S11]  /*0ac0*/  LOP3.LUT R0, R0, 0x80000000, RZ, 0xc0, !PT ;  /* 0x8000000000007812 */ /* 0x000fd600078ec0ff */
[----:B------:R-:W-:Y:S05]  /*0ad0*/  @!P0 BRA `(.L_x_59) ;  /* 0x0000000000688947 */ /* 0x000fea0003800000 */
[CCC-:B------:R-:W-:Y:S01]  /*0ae0*/  FFMA.RZ R3, R10.reuse, R8.reuse, R7.reuse ;  /* 0x000000080a037223 */ /* 0x1c0fe2000000c007 */
[CCC-:B------:R-:W-:Y:S01]  /*0af0*/  FFMA.RM R6, R10.reuse, R8.reuse, R7.reuse ;  /* 0x000000080a067223 */ /* 0x1c0fe20000004007 */
[C---:B------:R-:W-:Y:S02]  /*0b00*/  ISETP.NE.AND P2, PT, R9.reuse, RZ, PT ;  /* 0x000000ff0900720c */ /* 0x040fe40003f45270 */
[----:B------:R-:W-:Y:S02]  /*0b10*/  ISETP.NE.AND P1, PT, R9, RZ, PT ;  /* 0x000000ff0900720c */ /* 0x000fe40003f25270 */
[----:B------:R-:W-:Y:S01]  /*0b20*/  LOP3.LUT R5, R3, 0x7fffff, RZ, 0xc0, !PT ;  /* 0x007fffff03057812 */ /* 0x000fe200078ec0ff */
[----:B------:R-:W-:Y:S01]  /*0b30*/  FFMA.RP R3, R10, R8, R7 ;  /* 0x000000080a037223 */ /* 0x000fe20000008007 */
[----:B------:R-:W-:Y:S02]  /*0b40*/  VIADD R8, R9, 0x20 ;  /* 0x0000002009087836 */ /* 0x000fe40000000000 */
[----:B------:R-:W-:Y:S01]  /*0b50*/  LOP3.LUT R5, R5, 0x800000, RZ, 0xfc, !PT ;  /* 0x0080000005057812 */ /* 0x000fe200078efcff */
[----:B------:R-:W-:Y:S01]  /*0b60*/  IMAD.MOV R7, RZ, RZ, -R9 ;  /* 0x000000ffff077224 */ /* 0x000fe200078e0a09 */
[----:B------:R-:W-:-:S02]  /*0b70*/  FSETP.NEU.FTZ.AND P0, PT, R3, R6, PT ;  /* 0x000000060300720b */ /* 0x000fc40003f1d000 */
[----:B------:R-:W-:Y:S02]  /*0b80*/  SHF.L.U32 R8, R5, R8, RZ ;  /* 0x0000000805087219 */ /* 0x000fe400000006ff */
[----:B------:R-:W-:Y:S02]  /*0b90*/  SEL R6, R7, RZ, P2 ;  /* 0x000000ff07067207 */ /* 0x000fe40001000000 */
[----:B------:R-:W-:Y:S02]  /*0ba0*/  ISETP.NE.AND P1, PT, R8, RZ, P1 ;  /* 0x000000ff0800720c */ /* 0x000fe40000f25270 */
[----:B------:R-:W-:Y:S02]  /*0bb0*/  SHF.R.U32.HI R6, RZ, R6, R5 ;  /* 0x00000006ff067219 */ /* 0x000fe40000011605 */
[----:B------:R-:W-:Y:S02]  /*0bc0*/  PLOP3.LUT P0, PT, P0, P1, PT, 0xf8, 0x8f ;  /* 0x00000000008f781c */ /* 0x000fe40000703f70 */
[----:B------:R-:W-:-:S02]  /*0bd0*/  SHF.R.U32.HI R8, RZ, 0x1, R6 ;  /* 0x00000001ff087819 */ /* 0x000fc40000011606 */
[----:B------:R-:W-:-:S04]  /*0be0*/  SEL R3, RZ, 0x1, !P0 ;  /* 0x00000001ff037807 */ /* 0x000fc80004000000 */
[----:B------:R-:W-:-:S04]  /*0bf0*/  LOP3.LUT R3, R3, 0x1, R8, 0xf8, !PT ;  /* 0x0000000103037812 */ /* 0x000fc800078ef808 */
[----:B------:R-:W-:-:S05]  /*0c00*/  LOP3.LUT R3, R3, R6, RZ, 0xc0, !PT ;  /* 0x0000000603037212 */ /* 0x000fca00078ec0ff */
[----:B------:R-:W-:-:S05]  /*0c10*/  IMAD.IADD R3, R8, 0x1, R3 ;  /* 0x0000000108037824 */ /* 0x000fca00078e0203 */
[----:B------:R-:W-:Y:S01]  /*0c20*/  LOP3.LUT R0, R3, R0, RZ, 0xfc, !PT ;  /* 0x0000000003007212 */ /* 0x000fe200078efcff */
[----:B------:R-:W-:Y:S06]  /*0c30*/  BRA `(.L_x_59) ;  /* 0x0000000000107947 */ /* 0x000fec0003800000 */
.L_x_58:
[----:B------:R-:W-:-:S04]  /*0c40*/  LOP3.LUT R0, R0, 0x80000000, RZ, 0xc0, !PT ;  /* 0x8000000000007812 */ /* 0x000fc800078ec0ff */
[----:B------:R-:W-:Y:S01]  /*0c50*/  LOP3.LUT R0, R0, 0x7f800000, RZ, 0xfc, !PT ;  /* 0x7f80000000007812 */ /* 0x000fe200078efcff */
[----:B------:R-:W-:Y:S06]  /*0c60*/  BRA `(.L_x_59) ;  /* 0x0000000000047947 */ /* 0x000fec0003800000 */
.L_x_57:
[----:B------:R-:W-:-:S07]  /*0c70*/  IMAD R0, R6, 0x800000, R0 ;  /* 0x0080000006007824 */ /* 0x000fce00078e0200 */
.L_x_59:
[----:B------:R-:W-:Y:S05]  /*0c80*/  BSYNC.RECONVERGENT B2 ;  /* 0x0000000000027941 */ /* 0x000fea0003800200 */
.L_x_56:
[----:B------:R-:W-:Y:S05]  /*0c90*/  BRA `(.L_x_60) ;  /* 0x0000000000207947 */ /* 0x000fea0003800000 */
.L_x_55:
[----:B------:R-:W-:-:S04]  /*0ca0*/  LOP3.LUT R0, R8, 0x80000000, R7, 0x48, !PT ;  /* 0x8000000008007812 */ /* 0x000fc800078e4807 */
[----:B------:R-:W-:Y:S01]  /*0cb0*/  LOP3.LUT R0, R0, 0x7f800000, RZ, 0xfc, !PT ;  /* 0x7f80000000007812 */ /* 0x000fe200078efcff */
[----:B------:R-:W-:Y:S06]  /*0cc0*/  BRA `(.L_x_60) ;  /* 0x0000000000147947 */ /* 0x000fec0003800000 */
.L_x_54:
[----:B------:R-:W-:Y:S01]  /*0cd0*/  LOP3.LUT R0, R8, 0x80000000, R7, 0x48, !PT ;  /* 0x8000000008007812 */ /* 0x000fe200078e4807 */
[----:B------:R-:W-:Y:S06]  /*0ce0*/  BRA `(.L_x_60) ;  /* 0x00000000000c7947 */ /* 0x000fec0003800000 */
.L_x_53:
[----:B------:R-:W0:Y:S01]  /*0cf0*/  MUFU.RSQ R0, -QNAN ;  /* 0xffc0000000007908 */ /* 0x000e220000001400 */
[----:B------:R-:W-:Y:S05]  /*0d00*/  BRA `(.L_x_60) ;  /* 0x0000000000047947 */ /* 0x000fea0003800000 */
.L_x_52:
[----:B------:R-:W-:-:S07]  /*0d10*/  FADD.FTZ R0, R0, R3 ;  /* 0x0000000300007221 */ /* 0x000fce0000010000 */
.L_x_60:
[----:B------:R-:W-:Y:S05]  /*0d20*/  BSYNC.RECONVERGENT B1 ;  /* 0x0000000000017941 */ /* 0x000fea0003800200 */
.L_x_50:
[----:B------:R-:W-:-:S04]  /*0d30*/  IMAD.MOV.U32 R3, RZ, RZ, 0x0 ;  /* 0x00000000ff037424 */ /* 0x000fc800078e00ff */
[----:B0-----:R-:W-:Y:S05]  /*0d40*/  RET.REL.NODEC R2 `(_Z28computeSemanticWeightsKernelPKfS0_S0_Pfif) ;  /* 0xfffffff002ac7950 */ /* 0x001fea0003c3ffff */
.L_x_61:
        /* <DEDUP_REMOVED lines=11> */
.L_x_66:


//--------------------- .text._Z22computeDistancesKernelPKfS0_S0_PiS1_ifi --------------------------
	.section	.text._Z22computeDistancesKernelPKfS0_S0_PiS1_ifi,"ax",@progbits
	.align	128
        .global         _Z22computeDistancesKernelPKfS0_S0_PiS1_ifi
        .type           _Z22computeDistancesKernelPKfS0_S0_PiS1_ifi,@function
        .size           _Z22computeDistancesKernelPKfS0_S0_PiS1_ifi,(.L_x_69 - _Z22computeDistancesKernelPKfS0_S0_PiS1_ifi)
        .other          _Z22computeDistancesKernelPKfS0_S0_PiS1_ifi,@"STO_CUDA_ENTRY STV_DEFAULT"
_Z22computeDistancesKernelPKfS0_S0_PiS1_ifi:
.text._Z22computeDistancesKernelPKfS0_S0_PiS1_ifi:
        /* <DEDUP_REMOVED lines=8> */
[----:B------:R-:W0:Y:S01]  /*0080*/  LDCU UR5, c[0x0][0x3b0] ;  /* 0x00007600ff0577ac */ /* 0x000e220008000800 */
[----:B------:R-:W-:Y:S01]  /*0090*/  HFMA2 R9, -RZ, RZ, 0, 0 ;  /* 0x00000000ff097431 */ /* 0x000fe200000001ff */
[----:B0-----:R-:W-:-:S04]  /*00a0*/  UISETP.LT.AND UP0, UPT, UR4, UR5, UPT ;  /* 0x000000050400728c */ /* 0x001fc8000bf01270 */
[----:B------:R-:W-:-:S04]  /*00b0*/  USEL UR4, UR4, UR5, UP0 ;  /* 0x0000000504047287 */ /* 0x000fc80008000000 */
[----:B------:R-:W-:-:S07]  /*00c0*/  UISETP.GE.AND UP0, UPT, UR4, 0x1, UPT ;  /* 0x000000010400788c */ /* 0x000fce000bf06270 */
[----:B------:R-:W0:Y:S02]  /*00d0*/  LDCU.64 UR4, c[0x0][0x358] ;  /* 0x00006b00ff0477ac */ /* 0x000e240008000a00 */
[----:B------:R-:W-:Y:S05]  /*00e0*/  BRA.U !UP0, `(.L_x_62) ;  /* 0x0000000108a47547 */ /* 0x000fea000b800000 */
[----:B------:R-:W1:Y:S01]  /*00f0*/  LDC.64 R14, c[0x0][0x380] ;  /* 0x0000e000ff0e7b82 */ /* 0x000e620000000a00 */
[----:B------:R-:W2:Y:S01]  /*0100*/  LDCU UR8, c[0x0][0x3a8] ;  /* 0x00007500ff0877ac */ /* 0x000ea20008000800 */
[----:B------:R-:W3:Y:S06]  /*0110*/  LDCU UR7, c[0x0][0x3b0] ;  /* 0x00007600ff0777ac */ /* 0x000eec0008000800 */
[----:B------:R-:W4:Y:S01]  /*0120*/  LDC.64 R16, c[0x0][0x388] ;  /* 0x0000e200ff107b82 */ /* 0x000f220000000a00 */
[----:B------:R-:W0:Y:S07]  /*0130*/  LDCU UR6, c[0x0][0x3ac] ;  /* 0x00007580ff0677ac */ /* 0x000e2e0008000800 */
[----:B------:R-:W2:Y:S01]  /*0140*/  LDC.64 R18, c[0x0][0x390] ;  /* 0x0000e400ff127b82 */ /* 0x000ea20000000a00 */
[----:B-1----:R-:W-:-:S07]  /*0150*/  IMAD.WIDE R14, R0, 0x4, R14 ;  /* 0x00000004000e7825 */ /* 0x002fce00078e020e */
[----:B------:R-:W1:Y:S01]  /*0160*/  LDC.64 R2, c[0x0][0x390] ;  /* 0x0000e400ff027b82 */ /* 0x000e620000000a00 */
[----:B0-----:R0:W5:Y:S01]  /*0170*/  LDG.E R8, desc[UR4][R14.64] ;  /* 0x000000040e087981 */ /* 0x001162000c1e1900 */
[----:B----4-:R-:W-:-:S06]  /*0180*/  IMAD.WIDE R16, R0, 0x4, R16 ;  /* 0x0000000400107825 */ /* 0x010fcc00078e0210 */
[----:B------:R-:W4:Y:S01]  /*0190*/  LDC.64 R4, c[0x0][0x380] ;  /* 0x0000e000ff047b82 */ /* 0x000f220000000a00 */
[----:B------:R0:W5:Y:S01]  /*01a0*/  LDG.E R10, desc[UR4][R16.64] ;  /* 0x00000004100a7981 */ /* 0x000162000c1e1900 */
[----:B--2---:R-:W-:-:S06]  /*01b0*/  IMAD.WIDE R18, R0, 0x4, R18 ;  /* 0x0000000400127825 */ /* 0x004fcc00078e0212 */
[----:B------:R-:W2:Y:S01]  /*01c0*/  LDC.64 R6, c[0x0][0x388] ;  /* 0x0000e200ff067b82 */ /* 0x000ea20000000a00 */
[----:B------:R0:W5:Y:S01]  /*01d0*/  LDG.E R11, desc[UR4][R18.64] ;  /* 0x00000004120b7981 */ /* 0x000162000c1e1900 */
[----:B------:R-:W-:Y:S01]  /*01e0*/  BSSY.RECONVERGENT B0, `(.L_x_62) ;  /* 0x0000019000007945 */ /* 0x000fe20003800200 */
[----:B------:R-:W-:Y:S02]  /*01f0*/  MOV R13, RZ ;  /* 0x000000ff000d7202 */ /* 0x000fe40000000f00 */
[----:B---3--:R-:W-:-:S07]  /*0200*/  MOV R9, RZ ;  /* 0x000000ff00097202 */ /* 0x008fce0000000f00 */
.L_x_63:
[----:B0-2---:R-:W-:-:S04]  /*0210*/  IMAD.WIDE.U32 R16, R13, 0x4, R6 ;  /* 0x000000040d107825 */ /* 0x005fc800078e0006 */
[C---:B----4-:R-:W-:Y:S02]  /*0220*/  IMAD.WIDE.U32 R14, R13.reuse, 0x4, R4 ;  /* 0x000000040d0e7825 */ /* 0x050fe400078e0004 */
[----:B------:R-:W2:Y:S02]  /*0230*/  LDG.E R17, desc[UR4][R16.64] ;  /* 0x0000000410117981 */ /* 0x000ea4000c1e1900 */
[----:B-1----:R-:W-:Y:S02]  /*0240*/  IMAD.WIDE.U32 R18, R13, 0x4, R2 ;  /* 0x000000040d127825 */ /* 0x002fe400078e0002 */
[----:B------:R-:W3:Y:S04]  /*0250*/  LDG.E R15, desc[UR4][R14.64] ;  /* 0x000000040e0f7981 */ /* 0x000ee8000c1e1900 */
[----:B------:R-:W4:Y:S01]  /*0260*/  LDG.E R18, desc[UR4][R18.64] ;  /* 0x0000000412127981 */ /* 0x000f22000c1e1900 */
[----:B--2--5:R-:W-:Y:S01]  /*0270*/  FADD R20, R10, -R17 ;  /* 0x800000110a147221 */ /* 0x024fe20000000000 */
[----:B---3--:R-:W-:-:S03]  /*0280*/  FADD R12, R8, -R15 ;  /* 0x8000000f080c7221 */ /* 0x008fc60000000000 */
[----:B------:R-:W-:Y:S01]  /*0290*/  FMUL R21, R20, R20 ;  /* 0x0000001414157220 */ /* 0x000fe20000400000 */
[----:B----4-:R-:W-:-:S03]  /*02a0*/  FADD R20, R11, -R18 ;  /* 0x800000120b147221 */ /* 0x010fc60000000000 */
[----:B------:R-:W-:-:S04]  /*02b0*/  FFMA R21, R12, R12, R21 ;  /* 0x0000000c0c157223 */ /* 0x000fc80000000015 */
[----:B------:R-:W-:-:S05]  /*02c0*/  FFMA R21, R20, R20, R21 ;  /* 0x0000001414157223 */ /* 0x000fca0000000015 */
[----:B------:R-:W-:-:S13]  /*02d0*/  FSETP.GTU.AND P0, PT, R21, UR6, PT ;  /* 0x0000000615007c0b */ /* 0x000fda000bf0c000 */
[----:B------:R-:W0:Y:S01]  /*02e0*/  @!P0 LDC.64 R16, c[0x0][0x3a0] ;  /* 0x0000e800ff108b82 */ /* 0x000e220000000a00 */
[----:B------:R-:W-:Y:S01]  /*02f0*/  @!P0 IMAD R21, R0, UR7, R9 ;  /* 0x0000000700158c24 */ /* 0x000fe2000f8e0209 */
[----:B------:R-:W-:-:S04]  /*0300*/  @!P0 IADD3 R9, PT, PT, R9, 0x1, RZ ;  /* 0x0000000109098810 */ /* 0x000fc80007ffe0ff */
[----:B------:R-:W-:Y:S01]  /*0310*/  ISETP.LT.AND P1, PT, R9, UR7, PT ;  /* 0x0000000709007c0c */ /* 0x000fe2000bf21270 */
[----:B0-----:R-:W-:-:S05]  /*0320*/  @!P0 IMAD.WIDE R14, R21, 0x4, R16 ;  /* 0x00000004150e8825 */ /* 0x001fca00078e0210 */
[----:B------:R0:W-:Y:S02]  /*0330*/  @!P0 STG.E desc[UR4][R14.64], R13 ;  /* 0x0000000d0e008986 */ /* 0x0001e4000c101904 */
[----:B0-----:R-:W-:-:S04]  /*0340*/  IADD3 R13, PT, PT, R13, 0x1, RZ ;  /* 0x000000010d0d7810 */ /* 0x001fc80007ffe0ff */
[----:B------:R-:W-:-:S13]  /*0350*/  ISETP.GE.AND P0, PT, R13, UR8, PT ;  /* 0x000000080d007c0c */ /* 0x000fda000bf06270 */
[----:B------:R-:W-:Y:S05]  /*0360*/  @!P0 BRA P1, `(.L_x_63) ;  /* 0xfffffffc00a88947 */ /* 0x000fea000083ffff */
[----:B------:R-:W-:Y:S05]  /*0370*/  BSYNC.RECONVERGENT B0 ;  /* 0x0000000000007941 */ /* 0x000fea0003800200 */
.L_x_62:
[----:B------:R-:W1:Y:S02]  /*0380*/  LDC.64 R2, c[0x0][0x398] ;  /* 0x0000e600ff027b82 */ /* 0x000e640000000a00 */
[----:B-1----:R-:W-:-:S05]  /*0390*/  IMAD.WIDE R2, R0, 0x4, R2 ;  /* 0x0000000400027825 */ /* 0x002fca00078e0202 */
[----:B0-----:R-:W-:Y:S01]  /*03a0*/  STG.E desc[UR4][R2.64], R9 ;  /* 0x0000000902007986 */ /* 0x001fe2000c101904 */
[----:B------:R-:W-:Y:S05]  /*03b0*/  EXIT ;  /* 0x000000000000794d */ /* 0x000fea0003800000 */
.L_x_64:
        /* <DEDUP_REMOVED lines=12> */
.L_x_69:


//--------------------- .nv.shared.reserved.0     --------------------------
	.section	.nv.shared.reserved.0,"aw",@nobits
	.weak		__nv_reservedSMEM_offset_0_alias
	.size		__nv_reservedSMEM_offset_0_alias, 0, 64
	.other		__nv_reservedSMEM_offset_0_alias,@"STO_CUDA_RESERVED_SHARED STV_DEFAULT"
__nv_reservedSMEM_offset_0_alias:
	.zero		0
	.zero		64


//--------------------- .nv.constant0._Z22aggregateWeightsKernelPKiS0_PKfS0_Pfiiif --------------------------
	.section	.nv.constant0._Z22aggregateWeightsKernelPKiS0_PKfS0_Pfiiif,"a",@progbits
	.sectionflags	@""
	.align	4
.nv.constant0._Z22aggregateWeightsKernelPKiS0_PKfS0_Pfiiif:
	.zero		952


//--------------------- .nv.constant0._Z28computeSemanticWeightsKernelPKfS0_S0_Pfif --------------------------
	.section	.nv.constant0._Z28computeSemanticWeightsKernelPKfS0_S0_Pfif,"a",@progbits
	.sectionflags	@""
	.align	4
.nv.constant0._Z28computeSemanticWeightsKernelPKfS0_S0_Pfif:
	.zero		936


//--------------------- .nv.constant0._Z22computeDistancesKernelPKfS0_S0_PiS1_ifi --------------------------
	.section	.nv.constant0._Z22computeDistancesKernelPKfS0_S0_PiS1_ifi,"a",@progbits
	.sectionflags	@""
	.align	4
.nv.constant0._Z22computeDistancesKernelPKfS0_S0_PiS1_ifi:
	.zero		948


//--------------------- SYMBOLS --------------------------

	.type		.nv.reservedSmem.offset0,@object
	.size		.nv.reservedSmem.offset0,0x4
